	.target	sm_90a

	.elftype	@"ET_EXEC"


//--------------------- .note.nv.tkinfo           --------------------------
	.section	.note.nv.tkinfo,"",@"SHT_NOTE"
	.sectionflags	@"SHF_NOTE_NV_TKINFO"
	.tkinfo
        /*0018*/ 	.word	0x00000002
        /*0030*/ 	.string	""
        /*0030*/ 	.string	"ptxas"
        /*0030*/ 	.string	"Cuda compilation tools, release 13.0, V13.0.88"
        /*0030*/ 	.string	"Build cuda_13.0.r13.0/compiler.36424714_0"
        /*0030*/ 	.string	"-arch sm_90a -m 64 "



//--------------------- .note.nv.cuinfo           --------------------------
	.section	.note.nv.cuinfo,"",@"SHT_NOTE"
	.sectionflags	@"SHF_NOTE_NV_CUINFO"
        /*0018*/ 	.short	0x0002
        /*001a*/ 	.short	0x005a
        /*001c*/ 	.short	0x0082
	.zero		2


//--------------------- .nv.info                  --------------------------
	.section	.nv.info,"",@"SHT_CUDA_INFO"
	.align	4


	//----- nvinfo : EIATTR_REGCOUNT
	.align		4
        /*0000*/ 	.byte	0x04, 0x2f
        /*0002*/ 	.short	(.L_15 - .L_14)
	.align		4
.L_14:
        /*0004*/ 	.word	index@(_ZN7cutlass13device_kernelINS_4gemm6kernel13GemmUniversalIN4cute5tupleIJiiiiEEENS1_10collective13CollectiveMmaINS1_34MainloopSm90TmaGmmaWarpSpecializedILi5ENS5_IJNS4_1CILi2EEESB_NSA_ILi1EEEEEENS1_32KernelTmaWarpSpecializedPingpongEEENS5_IJNSA_ILi64EEENSA_ILi256EEESG_EEENS_6half_tENS5_IJlSC_lEEESJ_SK_NS4_8TiledMMAINS4_8MMA_AtomIJNS4_4SM904GMMA26MMA_64x256x16_F32F16F16_SSILNSO_5MajorE0ELSQ_0ELNSO_7ScaleInE1ELSR_1EEEEEENS4_6LayoutINS5_IJSC_SC_SC_EEENS5_IJNSA_ILi0EEESW_SW_EEEEENS5_IJNS4_10UnderscoreESZ_SZ_EEEEENS4_23SM90_TMA_LOAD_MULTICASTENS4_14ComposedLayoutINS4_7SwizzleILi3ELi4ELi3EEENS4_18smem_ptr_flag_bitsILi16EEENSU_INS5_IJNSA_ILi8EEESG_EEENS5_IJSG_SC_EEEEEEEvNS4_8identityES12_S1C_vS1D_EENS_8epilogue10collective6detail29Sm90TmaWarpSpecializedAdapterINS1G_15DefaultEpilogueISJ_SK_SK_NS1F_6thread17LinearCombinationISJ_Li1EffLNS1K_9ScaleType4KindE0ELNS_15FloatRoundStyleE2ESJ_EENS1_15EpilogueDefaultEEEEEvvEEEEvNT_6ParamsE)
        /*0008*/ 	.word	0x000000a8


	//----- nvinfo : EIATTR_FRAME_SIZE
	.align		4
.L_15:
        /*000c*/ 	.byte	0x04, 0x11
        /*000e*/ 	.short	(.L_17 - .L_16)
	.align		4
.L_16:
        /*0010*/ 	.word	index@(_ZN7cutlass13device_kernelINS_4gemm6kernel13GemmUniversalIN4cute5tupleIJiiiiEEENS1_10collective13CollectiveMmaINS1_34MainloopSm90TmaGmmaWarpSpecializedILi5ENS5_IJNS4_1CILi2EEESB_NSA_ILi1EEEEEENS1_32KernelTmaWarpSpecializedPingpongEEENS5_IJNSA_ILi64EEENSA_ILi256EEESG_EEENS_6half_tENS5_IJlSC_lEEESJ_SK_NS4_8TiledMMAINS4_8MMA_AtomIJNS4_4SM904GMMA26MMA_64x256x16_F32F16F16_SSILNSO_5MajorE0ELSQ_0ELNSO_7ScaleInE1ELSR_1EEEEEENS4_6LayoutINS5_IJSC_SC_SC_EEENS5_IJNSA_ILi0EEESW_SW_EEEEENS5_IJNS4_10UnderscoreESZ_SZ_EEEEENS4_23SM90_TMA_LOAD_MULTICASTENS4_14ComposedLayoutINS4_7SwizzleILi3ELi4ELi3EEENS4_18smem_ptr_flag_bitsILi16EEENSU_INS5_IJNSA_ILi8EEESG_EEENS5_IJSG_SC_EEEEEEEvNS4_8identityES12_S1C_vS1D_EENS_8epilogue10collective6detail29Sm90TmaWarpSpecializedAdapterINS1G_15DefaultEpilogueISJ_SK_SK_NS1F_6thread17LinearCombinationISJ_Li1EffLNS1K_9ScaleType4KindE0ELNS_15FloatRoundStyleE2ESJ_EENS1_15EpilogueDefaultEEEEEvvEEEEvNT_6ParamsE)
        /*0014*/ 	.word	0x00000008


	//----- nvinfo : EIATTR_MIN_STACK_SIZE
	.align		4
.L_17:
        /*0018*/ 	.byte	0x04, 0x12
        /*001a*/ 	.short	(.L_19 - .L_18)
	.align		4
.L_18:
        /*001c*/ 	.word	index@(_ZN7cutlass13device_kernelINS_4gemm6kernel13GemmUniversalIN4cute5tupleIJiiiiEEENS1_10collective13CollectiveMmaINS1_34MainloopSm90TmaGmmaWarpSpecializedILi5ENS5_IJNS4_1CILi2EEESB_NSA_ILi1EEEEEENS1_32KernelTmaWarpSpecializedPingpongEEENS5_IJNSA_ILi64EEENSA_ILi256EEESG_EEENS_6half_tENS5_IJlSC_lEEESJ_SK_NS4_8TiledMMAINS4_8MMA_AtomIJNS4_4SM904GMMA26MMA_64x256x16_F32F16F16_SSILNSO_5MajorE0ELSQ_0ELNSO_7ScaleInE1ELSR_1EEEEEENS4_6LayoutINS5_IJSC_SC_SC_EEENS5_IJNSA_ILi0EEESW_SW_EEEEENS5_IJNS4_10UnderscoreESZ_SZ_EEEEENS4_23SM90_TMA_LOAD_MULTICASTENS4_14ComposedLayoutINS4_7SwizzleILi3ELi4ELi3EEENS4_18smem_ptr_flag_bitsILi16EEENSU_INS5_IJNSA_ILi8EEESG_EEENS5_IJSG_SC_EEEEEEEvNS4_8identityES12_S1C_vS1D_EENS_8epilogue10collective6detail29Sm90TmaWarpSpecializedAdapterINS1G_15DefaultEpilogueISJ_SK_SK_NS1F_6thread17LinearCombinationISJ_Li1EffLNS1K_9ScaleType4KindE0ELNS_15FloatRoundStyleE2ESJ_EENS1_15EpilogueDefaultEEEEEvvEEEEvNT_6ParamsE)
        /*0020*/ 	.word	0x00000008
.L_19:


//--------------------- .nv.compat                --------------------------
	.section	.nv.compat,"",@"SHT_CUDA_COMPAT_INFO"
	.align	4
        /*0000*/ 	.byte	0x02, 0x09, 0x01, 0x00, 0x02, 0x02, 0x04, 0x00, 0x02, 0x05, 0x05, 0x00, 0x03, 0x07, 0x01, 0x01
        /*0010*/ 	.byte	0x02, 0x03, 0x01, 0x00, 0x02, 0x06, 0x01, 0x00, 0x04, 0x0b, 0x08, 0x00, 0x00, 0x00, 0x00, 0x00
        /*0020*/ 	.byte	0x00, 0x00, 0x00, 0x00


//--------------------- .nv.info._ZN7cutlass13device_kernelINS_4gemm6kernel13GemmUniversalIN4cute5tupleIJiiiiEEENS1_10collective13CollectiveMmaINS1_34MainloopSm90TmaGmmaWarpSpecializedILi5ENS5_IJNS4_1CILi2EEESB_NSA_ILi1EEEEEENS1_32KernelTmaWarpSpecializedPingpongEEENS5_IJNSA_ILi64EEENSA_ILi256EEESG_EEENS_6half_tENS5_IJlSC_lEEESJ_SK_NS4_8TiledMMAINS4_8MMA_AtomIJNS4_4SM904GMMA26MMA_64x256x16_F32F16F16_SSILNSO_5MajorE0ELSQ_0ELNSO_7ScaleInE1ELSR_1EEEEEENS4_6LayoutINS5_IJSC_SC_SC_EEENS5_IJNSA_ILi0EEESW_SW_EEEEENS5_IJNS4_10UnderscoreESZ_SZ_EEEEENS4_23SM90_TMA_LOAD_MULTICASTENS4_14ComposedLayoutINS4_7SwizzleILi3ELi4ELi3EEENS4_18smem_ptr_flag_bitsILi16EEENSU_INS5_IJNSA_ILi8EEESG_EEENS5_IJSG_SC_EEEEEEEvNS4_8identityES12_S1C_vS1D_EENS_8epilogue10collective6detail29Sm90TmaWarpSpecializedAdapterINS1G_15DefaultEpilogueISJ_SK_SK_NS1F_6thread17LinearCombinationISJ_Li1EffLNS1K_9ScaleType4KindE0ELNS_15FloatRoundStyleE2ESJ_EENS1_15EpilogueDefaultEEEEEvvEEEEvNT_6ParamsE --------------------------
	.section	.nv.info._ZN7cutlass13device_kernelINS_4gemm6kernel13GemmUniversalIN4cute5tupleIJiiiiEEENS1_10collective13CollectiveMmaINS1_34MainloopSm90TmaGmmaWarpSpecializedILi5ENS5_IJNS4_1CILi2EEESB_NSA_ILi1EEEEEENS1_32KernelTmaWarpSpecializedPingpongEEENS5_IJNSA_ILi64EEENSA_ILi256EEESG_EEENS_6half_tENS5_IJlSC_lEEESJ_SK_NS4_8TiledMMAINS4_8MMA_AtomIJNS4_4SM904GMMA26MMA_64x256x16_F32F16F16_SSILNSO_5MajorE0ELSQ_0ELNSO_7ScaleInE1ELSR_1EEEEEENS4_6LayoutINS5_IJSC_SC_SC_EEENS5_IJNSA_ILi0EEESW_SW_EEEEENS5_IJNS4_10UnderscoreESZ_SZ_EEEEENS4_23SM90_TMA_LOAD_MULTICASTENS4_14ComposedLayoutINS4_7SwizzleILi3ELi4ELi3EEENS4_18smem_ptr_flag_bitsILi16EEENSU_INS5_IJNSA_ILi8EEESG_EEENS5_IJSG_SC_EEEEEEEvNS4_8identityES12_S1C_vS1D_EENS_8epilogue10collective6detail29Sm90TmaWarpSpecializedAdapterINS1G_15DefaultEpilogueISJ_SK_SK_NS1F_6thread17LinearCombinationISJ_Li1EffLNS1K_9ScaleType4KindE0ELNS_15FloatRoundStyleE2ESJ_EENS1_15EpilogueDefaultEEEEEvvEEEEvNT_6ParamsE,"",@"SHT_CUDA_INFO"
	.sectionflags	@""
	.align	4


	//----- nvinfo : EIATTR_CUDA_API_VERSION
	.align		4
        /*0000*/ 	.byte	0x04, 0x37
        /*0002*/ 	.short	(.L_21 - .L_20)
.L_20:
        /*0004*/ 	.word	0x00000082


	//----- nvinfo : EIATTR_KPARAM_INFO
	.align		4
.L_21:
        /*0008*/ 	.byte	0x04, 0x17
        /*000a*/ 	.short	(.L_23 - .L_22)
.L_22:
        /*000c*/ 	.word	0x00000000
        /*0010*/ 	.short	0x0000
        /*0012*/ 	.short	0x0070
        /*0014*/ 	.byte	0x00, 0xf0, 0x01, 0x10


	//----- nvinfo : EIATTR_SPARSE_MMA_MASK
	.align		4
.L_23:
        /*0018*/ 	.byte	0x03, 0x50
        /*001a*/ 	.short	0x0000


	//----- nvinfo : EIATTR_MAXREG_COUNT
	.align		4
        /*001c*/ 	.byte	0x03, 0x1b
        /*001e*/ 	.short	0x00a8


	//----- nvinfo : EIATTR_NUM_BARRIERS
	.align		4
        /*0020*/ 	.byte	0x02, 0x4c
        /*0022*/ 	.byte	0x01
	.zero		1


	//----- nvinfo : EIATTR_EXTERNS
	.align		4
        /*0024*/ 	.byte	0x04, 0x0f
        /*0026*/ 	.short	(.L_25 - .L_24)


	//   ....[0]....
	.align		4
.L_24:
        /*0028*/ 	.word	index@(__assertfail)


	//----- nvinfo : EIATTR_ANNOTATIONS
	.align		4
.L_25:
        /*002c*/ 	.byte	0x04, 0x55
        /*002e*/ 	.short	(.L_27 - .L_26)


	//   ....[0]....
.L_26:
        /*0030*/ 	.word	0x00000001
        /*0034*/ 	.byte	0xd0, 0x0d, 0x00, 0x00, 0x01, 0x00, 0x00, 0x00, 0x70, 0x9f, 0x00, 0x00, 0x01, 0x00, 0x00, 0x00
        /*0044*/ 	.byte	0xf0, 0xac, 0x00, 0x00


	//----- nvinfo : EIATTR_MERCURY_ISA_VERSION
	.align		4
.L_27:
        /*0048*/ 	.byte	0x03, 0x5f
        /*004a*/ 	.short	0x0101


	//----- nvinfo : EIATTR_INT_WARP_WIDE_INSTR_OFFSETS
	.align		4
        /*004c*/ 	.byte	0x04, 0x31
        /*004e*/ 	.short	(.L_29 - .L_28)


	//   ....[0]....
.L_28:
        /*0050*/ 	.word	0x00000550


	//   ....[1]....
        /*0054*/ 	.word	0x00000580


	//   ....[2]....
        /*0058*/ 	.word	0x000005c0


	//   ....[3]....
        /*005c*/ 	.word	0x000006f0


	//   ....[4]....
        /*0060*/ 	.word	0x00000700


	//   ....[5]....
        /*0064*/ 	.word	0x00000710


	//   ....[6]....
        /*0068*/ 	.word	0x000007b0


	//   ....[7]....
        /*006c*/ 	.word	0x000007f0


	//   ....[8]....
        /*0070*/ 	.word	0x000020a0


	//----- nvinfo : EIATTR_COOP_GROUP_MASK_REGIDS
	.align		4
.L_29:
        /*0074*/ 	.byte	0x04, 0x29
        /*0076*/ 	.short	(.L_31 - .L_30)


	//   ....[0]....
.L_30:
        /*0078*/ 	.word	0xffffffff


	//   ....[1]....
        /*007c*/ 	.word	0xffffffff


	//   ....[2]....
        /*0080*/ 	.word	0xffffffff


	//   ....[3]....
        /*0084*/ 	.word	0xffffffff


	//   ....[4]....
        /*0088*/ 	.word	0xffffffff


	//   ....[5]....
        /*008c*/ 	.word	0xffffffff


	//   ....[6]....
        /*0090*/ 	.word	0xffffffff


	//----- nvinfo : EIATTR_COOP_GROUP_INSTR_OFFSETS
	.align		4
.L_31:
        /*0094*/ 	.byte	0x04, 0x28
        /*0096*/ 	.short	(.L_33 - .L_32)


	//   ....[0]....
.L_32:
        /*0098*/ 	.word	0x00000070


	//   ....[1]....
        /*009c*/ 	.word	0x00000080


	//   ....[2]....
        /*00a0*/ 	.word	0x00000140


	//   ....[3]....
        /*00a4*/ 	.word	0x00000310


	//   ....[4]....
        /*00a8*/ 	.word	0x00000350


	//   ....[5]....
        /*00ac*/ 	.word	0x00000730


	//   ....[6]....
        /*00b0*/ 	.word	0x00000970


	//----- nvinfo : EIATTR_REG_RECONFIG
	.align		4
.L_33:
        /*00b4*/ 	.byte	0x01, 0x54
	.zero		2


	//----- nvinfo : EIATTR_SYSCALL_OFFSETS
	.align		4
        /*00b8*/ 	.byte	0x04, 0x46
        /*00ba*/ 	.short	(.L_35 - .L_34)


	//   ....[0]....
.L_34:
        /*00bc*/ 	.word	0x00001800


	//----- nvinfo : EIATTR_MBARRIER_INSTR_OFFSETS
	.align		4
.L_35:
        /*00c0*/ 	.byte	0x04, 0x39
        /*00c2*/ 	.short	(.L_37 - .L_36)


	//   ....[0]....
.L_36:
        /*00c4*/ 	.word	0x00000260
        /*00c8*/ 	.word	0x000000ff
        /*00cc*/ 	.word	0x00000000
        /*00d0*/ 	.short	0x0100
        /*00d2*/ 	.byte	0x08
	.zero		1


	//   ....[1]....
        /*00d4*/ 	.word	0x00000270
        /*00d8*/ 	.word	0x000000ff
        /*00dc*/ 	.word	0x00000028
        /*00e0*/ 	.short	0x0100
        /*00e2*/ 	.byte	0x08
	.zero		1


	//   ....[2]....
        /*00e4*/ 	.word	0x00000280
        /*00e8*/ 	.word	0x000000ff
        /*00ec*/ 	.word	0x00000008
        /*00f0*/ 	.short	0x0100
        /*00f2*/ 	.byte	0x08
	.zero		1


	//   ....[3]....
        /*00f4*/ 	.word	0x00000290
        /*00f8*/ 	.word	0x000000ff
        /*00fc*/ 	.word	0x00000030
        /*0100*/ 	.short	0x0100
        /*0102*/ 	.byte	0x08
	.zero		1


	//   ....[4]....
        /*0104*/ 	.word	0x000002a0
        /*0108*/ 	.word	0x000000ff
        /*010c*/ 	.word	0x00000010
        /*0110*/ 	.short	0x0100
        /*0112*/ 	.byte	0x08
	.zero		1


	//   ....[5]....
        /*0114*/ 	.word	0x000002b0
        /*0118*/ 	.word	0x000000ff
        /*011c*/ 	.word	0x00000038
        /*0120*/ 	.short	0x0100
        /*0122*/ 	.byte	0x08
	.zero		1


	//   ....[6]....
        /*0124*/ 	.word	0x000002c0
        /*0128*/ 	.word	0x000000ff
        /*012c*/ 	.word	0x00000018
        /*0130*/ 	.short	0x0100
        /*0132*/ 	.byte	0x08
	.zero		1


	//   ....[7]....
        /*0134*/ 	.word	0x000002d0
        /*0138*/ 	.word	0x000000ff
        /*013c*/ 	.word	0x00000040
        /*0140*/ 	.short	0x0100
        /*0142*/ 	.byte	0x08
	.zero		1


	//   ....[8]....
        /*0144*/ 	.word	0x000002e0
        /*0148*/ 	.word	0x000000ff
        /*014c*/ 	.word	0x00000020
        /*0150*/ 	.short	0x0100
        /*0152*/ 	.byte	0x08
	.zero		1


	//   ....[9]....
        /*0154*/ 	.word	0x000002f0
        /*0158*/ 	.word	0x000000ff
        /*015c*/ 	.word	0x00000048
        /*0160*/ 	.short	0x0100
        /*0162*/ 	.byte	0x08
	.zero		1


	//   ....[10]....
        /*0164*/ 	.word	0x00000820
        /*0168*/ 	.word	0x000000ff
        /*016c*/ 	.word	0x00000080
        /*0170*/ 	.short	0x0100
        /*0172*/ 	.byte	0x08
	.zero		1


	//   ....[11]....
        /*0174*/ 	.word	0x000008b0
        /*0178*/ 	.word	0x000000ff
        /*017c*/ 	.word	0x00000088
        /*0180*/ 	.short	0x0100
        /*0182*/ 	.byte	0x08
	.zero		1


	//   ....[12]....
        /*0184*/ 	.word	0x000008f0
        /*0188*/ 	.word	0x000000ff
        /*018c*/ 	.word	0x00000060
        /*0190*/ 	.short	0x0100
        /*0192*/ 	.byte	0x09
	.zero		1


	//   ....[13]....
        /*0194*/ 	.word	0x00000900
        /*0198*/ 	.word	0x000000ff
        /*019c*/ 	.word	0x00000068
        /*01a0*/ 	.short	0x0100
        /*01a2*/ 	.byte	0x09
	.zero		1


	//   ....[14]....
        /*01a4*/ 	.word	0x00000910
        /*01a8*/ 	.word	0x000000ff
        /*01ac*/ 	.word	0x00000070
        /*01b0*/ 	.short	0x0100
        /*01b2*/ 	.byte	0x09
	.zero		1


	//   ....[15]....
        /*01b4*/ 	.word	0x00000920
        /*01b8*/ 	.word	0x000000ff
        /*01bc*/ 	.word	0x00000078
        /*01c0*/ 	.short	0x0100
        /*01c2*/ 	.byte	0x09
	.zero		1


	//   ....[16]....
        /*01c4*/ 	.word	0x000016e0
        /*01c8*/ 	.word	0x0000009f
        /*01cc*/ 	.word	0x00000000
        /*01d0*/ 	.short	0x010a
        /*01d2*/ 	.byte	0x2a
	.zero		1


	//   ....[17]....
        /*01d4*/ 	.word	0x00001880
        /*01d8*/ 	.word	0x00000003
        /*01dc*/ 	.word	0x00000000
        /*01e0*/ 	.short	0x010a
        /*01e2*/ 	.byte	0x3f
	.zero		1


	//   ....[18]....
        /*01e4*/ 	.word	0x000018e0
        /*01e8*/ 	.word	0x00000003
        /*01ec*/ 	.word	0x00000000
        /*01f0*/ 	.short	0x010a
        /*01f2*/ 	.byte	0x3f
	.zero		1


	//   ....[19]....
        /*01f4*/ 	.word	0x00001c70
        /*01f8*/ 	.word	0x000000ff
        /*01fc*/ 	.word	0x00000000
        /*0200*/ 	.short	0x010a
        /*0202*/ 	.byte	0x04
	.zero		1


	//   ....[20]....
        /*0204*/ 	.word	0x00001cb0
        /*0208*/ 	.word	0x000000ff
        /*020c*/ 	.word	0x00000000
        /*0210*/ 	.short	0x010a
        /*0212*/ 	.byte	0x04
	.zero		1


	//   ....[21]....
        /*0214*/ 	.word	0x00001f40
        /*0218*/ 	.word	0x00000005
        /*021c*/ 	.word	0x00000000
        /*0220*/ 	.short	0x0101
        /*0222*/ 	.byte	0x3f
	.zero		1


	//   ....[22]....
        /*0224*/ 	.word	0x00002040
        /*0228*/ 	.word	0x000000a0
        /*022c*/ 	.word	0x00000000
        /*0230*/ 	.short	0x0101
        /*0232*/ 	.byte	0x2d
	.zero		1


	//   ....[23]....
        /*0234*/ 	.word	0x00002140
        /*0238*/ 	.word	0x00000003
        /*023c*/ 	.word	0x00000000
        /*0240*/ 	.short	0x0101
        /*0242*/ 	.byte	0x3f
	.zero		1


	//   ....[24]....
        /*0244*/ 	.word	0x00002200
        /*0248*/ 	.word	0x0000009f
        /*024c*/ 	.word	0x00000010
        /*0250*/ 	.short	0x010a
        /*0252*/ 	.byte	0x2a
	.zero		1


	//   ....[25]....
        /*0254*/ 	.word	0x00009f90
        /*0258*/ 	.word	0x000000a2
        /*025c*/ 	.word	0x00000000
        /*0260*/ 	.short	0x0101
        /*0262*/ 	.byte	0x2d
	.zero		1


	//   ....[26]....
        /*0264*/ 	.word	0x0000aa10
        /*0268*/ 	.word	0x0000000a
        /*026c*/ 	.word	0x00000028
        /*0270*/ 	.short	0x010a
        /*0272*/ 	.byte	0x3f
	.zero		1


	//   ....[27]....
        /*0274*/ 	.word	0x0000ae00
        /*0278*/ 	.word	0x00000005
        /*027c*/ 	.word	0x00000088
        /*0280*/ 	.short	0x0101
        /*0282*/ 	.byte	0x3f
	.zero		1


	//   ....[28]....
        /*0284*/ 	.word	0x0000b580
        /*0288*/ 	.word	0x00000009
        /*028c*/ 	.word	0x00000000
        /*0290*/ 	.short	0x010a
        /*0292*/ 	.byte	0x3f
	.zero		1


	//   ....[29]....
        /*0294*/ 	.word	0x0000b600
        /*0298*/ 	.word	0x00000008
        /*029c*/ 	.word	0x00000000
        /*02a0*/ 	.short	0x010a
        /*02a2*/ 	.byte	0x3f
	.zero		1


	//   ....[30]....
        /*02a4*/ 	.word	0x0000b690
        /*02a8*/ 	.word	0x00000009
        /*02ac*/ 	.word	0x00000000
        /*02b0*/ 	.short	0x010a
        /*02b2*/ 	.byte	0x3f
	.zero		1


	//   ....[31]....
        /*02b4*/ 	.word	0x0000b720
        /*02b8*/ 	.word	0x00000006
        /*02bc*/ 	.word	0x00000000
        /*02c0*/ 	.short	0x010a
        /*02c2*/ 	.byte	0x3f
	.zero		1


	//   ....[32]....
        /*02c4*/ 	.word	0x0000b7b0
        /*02c8*/ 	.word	0x00000003
        /*02cc*/ 	.word	0x00000000
        /*02d0*/ 	.short	0x010a
        /*02d2*/ 	.byte	0x3f
	.zero		1


	//   ....[33]....
        /*02d4*/ 	.word	0x0000b810
        /*02d8*/ 	.word	0x000000a1
        /*02dc*/ 	.word	0x00000000
        /*02e0*/ 	.short	0x010a
        /*02e2*/ 	.byte	0x3f
	.zero		1


	//   ....[34]....
        /*02e4*/ 	.word	0x0000b860
        /*02e8*/ 	.word	0x00000003
        /*02ec*/ 	.word	0x00000000
        /*02f0*/ 	.short	0x010a
        /*02f2*/ 	.byte	0x3f
	.zero		1


	//   ....[35]....
        /*02f4*/ 	.word	0x0000b8c0
        /*02f8*/ 	.word	0x00000005
        /*02fc*/ 	.word	0x00000000
        /*0300*/ 	.short	0x010a
        /*0302*/ 	.byte	0x3f
	.zero		1


	//   ....[36]....
        /*0304*/ 	.word	0x0000b910
        /*0308*/ 	.word	0x000000a1
        /*030c*/ 	.word	0x00000010
        /*0310*/ 	.short	0x010a
        /*0312*/ 	.byte	0x3f
	.zero		1


	//   ....[37]....
        /*0314*/ 	.word	0x0000b9e0
        /*0318*/ 	.word	0x0000000a
        /*031c*/ 	.word	0x00000028
        /*0320*/ 	.short	0x010a
        /*0322*/ 	.byte	0x3f
	.zero		1


	//   ....[38]....
        /*0324*/ 	.word	0x0000bab0
        /*0328*/ 	.word	0x00000009
        /*032c*/ 	.word	0x00000000
        /*0330*/ 	.short	0x010a
        /*0332*/ 	.byte	0x3f
	.zero		1


	//   ....[39]....
        /*0334*/ 	.word	0x0000bb00
        /*0338*/ 	.word	0x00000008
        /*033c*/ 	.word	0x00000000
        /*0340*/ 	.short	0x010a
        /*0342*/ 	.byte	0x3f
	.zero		1


	//   ....[40]....
        /*0344*/ 	.word	0x0000bb50
        /*0348*/ 	.word	0x00000009
        /*034c*/ 	.word	0x00000000
        /*0350*/ 	.short	0x010a
        /*0352*/ 	.byte	0x3f
	.zero		1


	//   ....[41]....
        /*0354*/ 	.word	0x0000bba0
        /*0358*/ 	.word	0x00000006
        /*035c*/ 	.word	0x00000000
        /*0360*/ 	.short	0x010a
        /*0362*/ 	.byte	0x3f
	.zero		1


	//----- nvinfo : EIATTR_NUM_MBARRIERS
	.align		4
.L_37:
        /*0364*/ 	.byte	0x03, 0x38
        /*0366*/ 	.short	0x0010


	//----- nvinfo : EIATTR_EXIT_INSTR_OFFSETS
	.align		4
        /*0368*/ 	.byte	0x04, 0x1c
        /*036a*/ 	.short	(.L_39 - .L_38)


	//   ....[0]....
.L_38:
        /*036c*/ 	.word	0x00001410


	//   ....[1]....
        /*0370*/ 	.word	0x00001470


	//   ....[2]....
        /*0374*/ 	.word	0x0000a620


	//   ....[3]....
        /*0378*/ 	.word	0x0000a650


	//   ....[4]....
        /*037c*/ 	.word	0x0000b800


	//----- nvinfo : EIATTR_MAX_THREADS
	.align		4
.L_39:
        /*0380*/ 	.byte	0x04, 0x05
        /*0382*/ 	.short	(.L_41 - .L_40)
.L_40:
        /*0384*/ 	.word	0x00000180
        /*0388*/ 	.word	0x00000001
        /*038c*/ 	.word	0x00000001


	//----- nvinfo : EIATTR_CRS_STACK_SIZE
	.align		4
.L_41:
        /*0390*/ 	.byte	0x04, 0x1e
        /*0392*/ 	.short	(.L_43 - .L_42)
.L_42:
        /*0394*/ 	.word	0x00000000


	//----- nvinfo : EIATTR_CBANK_PARAM_SIZE
	.align		4
.L_43:
        /*0398*/ 	.byte	0x03, 0x19
        /*039a*/ 	.short	0x0470


	//----- nvinfo : EIATTR_PARAM_CBANK
	.align		4
        /*039c*/ 	.byte	0x04, 0x0a
        /*039e*/ 	.short	(.L_45 - .L_44)
	.align		4
.L_44:
        /*03a0*/ 	.word	index@(.nv.constant0._ZN7cutlass13device_kernelINS_4gemm6kernel13GemmUniversalIN4cute5tupleIJiiiiEEENS1_10collective13CollectiveMmaINS1_34MainloopSm90TmaGmmaWarpSpecializedILi5ENS5_IJNS4_1CILi2EEESB_NSA_ILi1EEEEEENS1_32KernelTmaWarpSpecializedPingpongEEENS5_IJNSA_ILi64EEENSA_ILi256EEESG_EEENS_6half_tENS5_IJlSC_lEEESJ_SK_NS4_8TiledMMAINS4_8MMA_AtomIJNS4_4SM904GMMA26MMA_64x256x16_F32F16F16_SSILNSO_5MajorE0ELSQ_0ELNSO_7ScaleInE1ELSR_1EEEEEENS4_6LayoutINS5_IJSC_SC_SC_EEENS5_IJNSA_ILi0EEESW_SW_EEEEENS5_IJNS4_10UnderscoreESZ_SZ_EEEEENS4_23SM90_TMA_LOAD_MULTICASTENS4_14ComposedLayoutINS4_7SwizzleILi3ELi4ELi3EEENS4_18smem_ptr_flag_bitsILi16EEENSU_INS5_IJNSA_ILi8EEESG_EEENS5_IJSG_SC_EEEEEEEvNS4_8identityES12_S1C_vS1D_EENS_8epilogue10collective6detail29Sm90TmaWarpSpecializedAdapterINS1G_15DefaultEpilogueISJ_SK_SK_NS1F_6thread17LinearCombinationISJ_Li1EffLNS1K_9ScaleType4KindE0ELNS_15FloatRoundStyleE2ESJ_EENS1_15EpilogueDefaultEEEEEvvEEEEvNT_6ParamsE)
        /*03a4*/ 	.short	0x0210
        /*03a6*/ 	.short	0x0470


	//----- nvinfo : EIATTR_SW_WAR
	.align		4
.L_45:
        /*03a8*/ 	.byte	0x04, 0x36
        /*03aa*/ 	.short	(.L_47 - .L_46)
.L_46:
        /*03ac*/ 	.word	0x00000008
.L_47:


//--------------------- .nv.callgraph             --------------------------
	.section	.nv.callgraph,"",@"SHT_CUDA_CALLGRAPH"
	.align	4
	.sectionentsize	8
	.align		4
        /*0000*/ 	.word	0x00000000
	.align		4
        /*0004*/ 	.word	0xffffffff
	.align		4
        /*0008*/ 	.word	index@(_ZN7cutlass13device_kernelINS_4gemm6kernel13GemmUniversalIN4cute5tupleIJiiiiEEENS1_10collective13CollectiveMmaINS1_34MainloopSm90TmaGmmaWarpSpecializedILi5ENS5_IJNS4_1CILi2EEESB_NSA_ILi1EEEEEENS1_32KernelTmaWarpSpecializedPingpongEEENS5_IJNSA_ILi64EEENSA_ILi256EEESG_EEENS_6half_tENS5_IJlSC_lEEESJ_SK_NS4_8TiledMMAINS4_8MMA_AtomIJNS4_4SM904GMMA26MMA_64x256x16_F32F16F16_SSILNSO_5MajorE0ELSQ_0ELNSO_7ScaleInE1ELSR_1EEEEEENS4_6LayoutINS5_IJSC_SC_SC_EEENS5_IJNSA_ILi0EEESW_SW_EEEEENS5_IJNS4_10UnderscoreESZ_SZ_EEEEENS4_23SM90_TMA_LOAD_MULTICASTENS4_14ComposedLayoutINS4_7SwizzleILi3ELi4ELi3EEENS4_18smem_ptr_flag_bitsILi16EEENSU_INS5_IJNSA_ILi8EEESG_EEENS5_IJSG_SC_EEEEEEEvNS4_8identityES12_S1C_vS1D_EENS_8epilogue10collective6detail29Sm90TmaWarpSpecializedAdapterINS1G_15DefaultEpilogueISJ_SK_SK_NS1F_6thread17LinearCombinationISJ_Li1EffLNS1K_9ScaleType4KindE0ELNS_15FloatRoundStyleE2ESJ_EENS1_15EpilogueDefaultEEEEEvvEEEEvNT_6ParamsE)
	.align		4
        /*000c*/ 	.word	index@(__assertfail)
	.align		4
        /*0010*/ 	.word	0x00000000
	.align		4
        /*0014*/ 	.word	0xfffffffe
	.align		4
        /*0018*/ 	.word	0x00000000
	.align		4
        /*001c*/ 	.word	0xfffffffd
	.align		4
        /*0020*/ 	.word	0x00000000
	.align		4
        /*0024*/ 	.word	0xfffffffc


//--------------------- .nv.constant4             --------------------------
	.section	.nv.constant4,"a",@progbits
	.align	8
	.align		8
.nv.constant4:
        /*0000*/ 	.dword	__assertfail
	.align		8
        /*0008*/ 	.dword	__unnamed_1
	.align		8
        /*0010*/ 	.dword	_ZN40_INTERNAL_41c45d90_4_k_cu_e1cfa60b_225254cuda3std3__45__cpo5beginE
	.align		8
        /*0018*/ 	.dword	_ZN40_INTERNAL_41c45d90_4_k_cu_e1cfa60b_225254cuda3std3__45__cpo3endE
	.align		8
        /*0020*/ 	.dword	_ZN40_INTERNAL_41c45d90_4_k_cu_e1cfa60b_225254cuda3std3__45__cpo6cbeginE
	.align		8
        /*0028*/ 	.dword	_ZN40_INTERNAL_41c45d90_4_k_cu_e1cfa60b_225254cuda3std3__45__cpo4cendE
	.align		8
        /*0030*/ 	.dword	_ZN40_INTERNAL_41c45d90_4_k_cu_e1cfa60b_225254cuda3std3__442_GLOBAL__N__41c45d90_4_k_cu_e1cfa60b_225256ignoreE
	.align		8
        /*0038*/ 	.dword	_ZN40_INTERNAL_41c45d90_4_k_cu_e1cfa60b_225254cuda3std3__419piecewise_constructE
	.align		8
        /*0040*/ 	.dword	_ZN40_INTERNAL_41c45d90_4_k_cu_e1cfa60b_225254cuda3std3__48in_placeE
	.align		8
        /*0048*/ 	.dword	_ZN40_INTERNAL_41c45d90_4_k_cu_e1cfa60b_225254cuda3std6ranges3__45__cpo4swapE
	.align		8
        /*0050*/ 	.dword	_ZN40_INTERNAL_41c45d90_4_k_cu_e1cfa60b_225254cuda3std6ranges3__45__cpo9iter_moveE
	.align		8
        /*0058*/ 	.dword	_ZN40_INTERNAL_41c45d90_4_k_cu_e1cfa60b_225254cute7productE
	.align		8
        /*0060*/ 	.dword	_ZN40_INTERNAL_41c45d90_4_k_cu_e1cfa60b_225254cute1_E
	.align		8
        /*0068*/ 	.dword	$str$22
	.align		8
        /*0070*/ 	.dword	$str$23


//--------------------- .text._ZN7cutlass13device_kernelINS_4gemm6kernel13GemmUniversalIN4cute5tupleIJiiiiEEENS1_10collective13CollectiveMmaINS1_34MainloopSm90TmaGmmaWarpSpecializedILi5ENS5_IJNS4_1CILi2EEESB_NSA_ILi1EEEEEENS1_32KernelTmaWarpSpecializedPingpongEEENS5_IJNSA_ILi64EEENSA_ILi256EEESG_EEENS_6half_tENS5_IJlSC_lEEESJ_SK_NS4_8TiledMMAINS4_8MMA_AtomIJNS4_4SM904GMMA26MMA_64x256x16_F32F16F16_SSILNSO_5MajorE0ELSQ_0ELNSO_7ScaleInE1ELSR_1EEEEEENS4_6LayoutINS5_IJSC_SC_SC_EEENS5_IJNSA_ILi0EEESW_SW_EEEEENS5_IJNS4_10UnderscoreESZ_SZ_EEEEENS4_23SM90_TMA_LOAD_MULTICASTENS4_14ComposedLayoutINS4_7SwizzleILi3ELi4ELi3EEENS4_18smem_ptr_flag_bitsILi16EEENSU_INS5_IJNSA_ILi8EEESG_EEENS5_IJSG_SC_EEEEEEEvNS4_8identityES12_S1C_vS1D_EENS_8epilogue10collective6detail29Sm90TmaWarpSpecializedAdapterINS1G_15DefaultEpilogueISJ_SK_SK_NS1F_6thread17LinearCombinationISJ_Li1EffLNS1K_9ScaleType4KindE0ELNS_15FloatRoundStyleE2ESJ_EENS1_15EpilogueDefaultEEEEEvvEEEEvNT_6ParamsE --------------------------
	.section	.text._ZN7cutlass13device_kernelINS_4gemm6kernel13GemmUniversalIN4cute5tupleIJiiiiEEENS1_10collective13CollectiveMmaINS1_34MainloopSm90TmaGmmaWarpSpecializedILi5ENS5_IJNS4_1CILi2EEESB_NSA_ILi1EEEEEENS1_32KernelTmaWarpSpecializedPingpongEEENS5_IJNSA_ILi64EEENSA_ILi256EEESG_EEENS_6half_tENS5_IJlSC_lEEESJ_SK_NS4_8TiledMMAINS4_8MMA_AtomIJNS4_4SM904GMMA26MMA_64x256x16_F32F16F16_SSILNSO_5MajorE0ELSQ_0ELNSO_7ScaleInE1ELSR_1EEEEEENS4_6LayoutINS5_IJSC_SC_SC_EEENS5_IJNSA_ILi0EEESW_SW_EEEEENS5_IJNS4_10UnderscoreESZ_SZ_EEEEENS4_23SM90_TMA_LOAD_MULTICASTENS4_14ComposedLayoutINS4_7SwizzleILi3ELi4ELi3EEENS4_18smem_ptr_flag_bitsILi16EEENSU_INS5_IJNSA_ILi8EEESG_EEENS5_IJSG_SC_EEEEEEEvNS4_8identityES12_S1C_vS1D_EENS_8epilogue10collective6detail29Sm90TmaWarpSpecializedAdapterINS1G_15DefaultEpilogueISJ_SK_SK_NS1F_6thread17LinearCombinationISJ_Li1EffLNS1K_9ScaleType4KindE0ELNS_15FloatRoundStyleE2ESJ_EENS1_15EpilogueDefaultEEEEEvvEEEEvNT_6ParamsE,"ax",@progbits
	.align	128
.text._ZN7cutlass13device_kernelINS_4gemm6kernel13GemmUniversalIN4cute5tupleIJiiiiEEENS1_10collective13CollectiveMmaINS1_34MainloopSm90TmaGmmaWarpSpecializedILi5ENS5_IJNS4_1CILi2EEESB_NSA_ILi1EEEEEENS1_32KernelTmaWarpSpecializedPingpongEEENS5_IJNSA_ILi64EEENSA_ILi256EEESG_EEENS_6half_tENS5_IJlSC_lEEESJ_SK_NS4_8TiledMMAINS4_8MMA_AtomIJNS4_4SM904GMMA26MMA_64x256x16_F32F16F16_SSILNSO_5MajorE0ELSQ_0ELNSO_7ScaleInE1ELSR_1EEEEEENS4_6LayoutINS5_IJSC_SC_SC_EEENS5_IJNSA_ILi0EEESW_SW_EEEEENS5_IJNS4_10UnderscoreESZ_SZ_EEEEENS4_23SM90_TMA_LOAD_MULTICASTENS4_14ComposedLayoutINS4_7SwizzleILi3ELi4ELi3EEENS4_18smem_ptr_flag_bitsILi16EEENSU_INS5_IJNSA_ILi8EEESG_EEENS5_IJSG_SC_EEEEEEEvNS4_8identityES12_S1C_vS1D_EENS_8epilogue10collective6detail29Sm90TmaWarpSpecializedAdapterINS1G_15DefaultEpilogueISJ_SK_SK_NS1F_6thread17LinearCombinationISJ_Li1EffLNS1K_9ScaleType4KindE0ELNS_15FloatRoundStyleE2ESJ_EENS1_15EpilogueDefaultEEEEEvvEEEEvNT_6ParamsE:
        .type           _ZN7cutlass13device_kernelINS_4gemm6kernel13GemmUniversalIN4cute5tupleIJiiiiEEENS1_10collective13CollectiveMmaINS1_34MainloopSm90TmaGmmaWarpSpecializedILi5ENS5_IJNS4_1CILi2EEESB_NSA_ILi1EEEEEENS1_32KernelTmaWarpSpecializedPingpongEEENS5_IJNSA_ILi64EEENSA_ILi256EEESG_EEENS_6half_tENS5_IJlSC_lEEESJ_SK_NS4_8TiledMMAINS4_8MMA_AtomIJNS4_4SM904GMMA26MMA_64x256x16_F32F16F16_SSILNSO_5MajorE0ELSQ_0ELNSO_7ScaleInE1ELSR_1EEEEEENS4_6LayoutINS5_IJSC_SC_SC_EEENS5_IJNSA_ILi0EEESW_SW_EEEEENS5_IJNS4_10UnderscoreESZ_SZ_EEEEENS4_23SM90_TMA_LOAD_MULTICASTENS4_14ComposedLayoutINS4_7SwizzleILi3ELi4ELi3EEENS4_18smem_ptr_flag_bitsILi16EEENSU_INS5_IJNSA_ILi8EEESG_EEENS5_IJSG_SC_EEEEEEEvNS4_8identityES12_S1C_vS1D_EENS_8epilogue10collective6detail29Sm90TmaWarpSpecializedAdapterINS1G_15DefaultEpilogueISJ_SK_SK_NS1F_6thread17LinearCombinationISJ_Li1EffLNS1K_9ScaleType4KindE0ELNS_15FloatRoundStyleE2ESJ_EENS1_15EpilogueDefaultEEEEEvvEEEEvNT_6ParamsE,@function
        .size           _ZN7cutlass13device_kernelINS_4gemm6kernel13GemmUniversalIN4cute5tupleIJiiiiEEENS1_10collective13CollectiveMmaINS1_34MainloopSm90TmaGmmaWarpSpecializedILi5ENS5_IJNS4_1CILi2EEESB_NSA_ILi1EEEEEENS1_32KernelTmaWarpSpecializedPingpongEEENS5_IJNSA_ILi64EEENSA_ILi256EEESG_EEENS_6half_tENS5_IJlSC_lEEESJ_SK_NS4_8TiledMMAINS4_8MMA_AtomIJNS4_4SM904GMMA26MMA_64x256x16_F32F16F16_SSILNSO_5MajorE0ELSQ_0ELNSO_7ScaleInE1ELSR_1EEEEEENS4_6LayoutINS5_IJSC_SC_SC_EEENS5_IJNSA_ILi0EEESW_SW_EEEEENS5_IJNS4_10UnderscoreESZ_SZ_EEEEENS4_23SM90_TMA_LOAD_MULTICASTENS4_14ComposedLayoutINS4_7SwizzleILi3ELi4ELi3EEENS4_18smem_ptr_flag_bitsILi16EEENSU_INS5_IJNSA_ILi8EEESG_EEENS5_IJSG_SC_EEEEEEEvNS4_8identityES12_S1C_vS1D_EENS_8epilogue10collective6detail29Sm90TmaWarpSpecializedAdapterINS1G_15DefaultEpilogueISJ_SK_SK_NS1F_6thread17LinearCombinationISJ_Li1EffLNS1K_9ScaleType4KindE0ELNS_15FloatRoundStyleE2ESJ_EENS1_15EpilogueDefaultEEEEEvvEEEEvNT_6ParamsE,(.L_x_331 - _ZN7cutlass13device_kernelINS_4gemm6kernel13GemmUniversalIN4cute5tupleIJiiiiEEENS1_10collective13CollectiveMmaINS1_34MainloopSm90TmaGmmaWarpSpecializedILi5ENS5_IJNS4_1CILi2EEESB_NSA_ILi1EEEEEENS1_32KernelTmaWarpSpecializedPingpongEEENS5_IJNSA_ILi64EEENSA_ILi256EEESG_EEENS_6half_tENS5_IJlSC_lEEESJ_SK_NS4_8TiledMMAINS4_8MMA_AtomIJNS4_4SM904GMMA26MMA_64x256x16_F32F16F16_SSILNSO_5MajorE0ELSQ_0ELNSO_7ScaleInE1ELSR_1EEEEEENS4_6LayoutINS5_IJSC_SC_SC_EEENS5_IJNSA_ILi0EEESW_SW_EEEEENS5_IJNS4_10UnderscoreESZ_SZ_EEEEENS4_23SM90_TMA_LOAD_MULTICASTENS4_14ComposedLayoutINS4_7SwizzleILi3ELi4ELi3EEENS4_18smem_ptr_flag_bitsILi16EEENSU_INS5_IJNSA_ILi8EEESG_EEENS5_IJSG_SC_EEEEEEEvNS4_8identityES12_S1C_vS1D_EENS_8epilogue10collective6detail29Sm90TmaWarpSpecializedAdapterINS1G_15DefaultEpilogueISJ_SK_SK_NS1F_6thread17LinearCombinationISJ_Li1EffLNS1K_9ScaleType4KindE0ELNS_15FloatRoundStyleE2ESJ_EENS1_15EpilogueDefaultEEEEEvvEEEEvNT_6ParamsE)
        .other          _ZN7cutlass13device_kernelINS_4gemm6kernel13GemmUniversalIN4cute5tupleIJiiiiEEENS1_10collective13CollectiveMmaINS1_34MainloopSm90TmaGmmaWarpSpecializedILi5ENS5_IJNS4_1CILi2EEESB_NSA_ILi1EEEEEENS1_32KernelTmaWarpSpecializedPingpongEEENS5_IJNSA_ILi64EEENSA_ILi256EEESG_EEENS_6half_tENS5_IJlSC_lEEESJ_SK_NS4_8TiledMMAINS4_8MMA_AtomIJNS4_4SM904GMMA26MMA_64x256x16_F32F16F16_SSILNSO_5MajorE0ELSQ_0ELNSO_7ScaleInE1ELSR_1EEEEEENS4_6LayoutINS5_IJSC_SC_SC_EEENS5_IJNSA_ILi0EEESW_SW_EEEEENS5_IJNS4_10UnderscoreESZ_SZ_EEEEENS4_23SM90_TMA_LOAD_MULTICASTENS4_14ComposedLayoutINS4_7SwizzleILi3ELi4ELi3EEENS4_18smem_ptr_flag_bitsILi16EEENSU_INS5_IJNSA_ILi8EEESG_EEENS5_IJSG_SC_EEEEEEEvNS4_8identityES12_S1C_vS1D_EENS_8epilogue10collective6detail29Sm90TmaWarpSpecializedAdapterINS1G_15DefaultEpilogueISJ_SK_SK_NS1F_6thread17LinearCombinationISJ_Li1EffLNS1K_9ScaleType4KindE0ELNS_15FloatRoundStyleE2ESJ_EENS1_15EpilogueDefaultEEEEEvvEEEEvNT_6ParamsE,@"STO_CUDA_ENTRY STV_DEFAULT"
_ZN7cutlass13device_kernelINS_4gemm6kernel13GemmUniversalIN4cute5tupleIJiiiiEEENS1_10collective13CollectiveMmaINS1_34MainloopSm90TmaGmmaWarpSpecializedILi5ENS5_IJNS4_1CILi2EEESB_NSA_ILi1EEEEEENS1_32KernelTmaWarpSpecializedPingpongEEENS5_IJNSA_ILi64EEENSA_ILi256EEESG_EEENS_6half_tENS5_IJlSC_lEEESJ_SK_NS4_8TiledMMAINS4_8MMA_AtomIJNS4_4SM904GMMA26MMA_64x256x16_F32F16F16_SSILNSO_5MajorE0ELSQ_0ELNSO_7ScaleInE1ELSR_1EEEEEENS4_6LayoutINS5_IJSC_SC_SC_EEENS5_IJNSA_ILi0EEESW_SW_EEEEENS5_IJNS4_10UnderscoreESZ_SZ_EEEEENS4_23SM90_TMA_LOAD_MULTICASTENS4_14ComposedLayoutINS4_7SwizzleILi3ELi4ELi3EEENS4_18smem_ptr_flag_bitsILi16EEENSU_INS5_IJNSA_ILi8EEESG_EEENS5_IJSG_SC_EEEEEEEvNS4_8identityES12_S1C_vS1D_EENS_8epilogue10collective6detail29Sm90TmaWarpSpecializedAdapterINS1G_15DefaultEpilogueISJ_SK_SK_NS1F_6thread17LinearCombinationISJ_Li1EffLNS1K_9ScaleType4KindE0ELNS_15FloatRoundStyleE2ESJ_EENS1_15EpilogueDefaultEEEEEvvEEEEvNT_6ParamsE:
[----:B------:R-:W0:Y:S02]  /*0000*/  LDC R1, c[0x0][0x28] ;  /* 0x00000a00ff017b82 */ /* 0x000e240000000800 */
[----:B0-----:R-:W-:Y:S01]  /*0010*/  VIADD R1, R1, 0xfffffff8 ;  /* 0xfffffff801017836 */ /* 0x001fe20000000000 */
[----:B------:R-:W0:Y:S01]  /*0020*/  S2R R4, SR_TID.X ;  /* 0x0000000000047919 */ /* 0x000e220000002100 */
[----:B------:R-:W-:Y:S01]  /*0030*/  ELECT P0, URZ, PT ;  /* 0x00000000003f782f */ /* 0x000fe20003800000 */
[----:B------:R-:W-:Y:S01]  /*0040*/  BSSY B0, `(.L_x_0) ;  /* 0x000000f000007945 */ /* 0x000fe20003800000 */
[--C-:B0-----:R-:W-:Y:S02]  /*0050*/  SHF.R.U32.HI R2, RZ, 0x5, R4.reuse ;  /* 0x00000005ff027819 */ /* 0x101fe40000011604 */
[----:B------:R-:W-:-:S03]  /*0060*/  SHF.R.U32.HI R7, RZ, 0x7, R4 ;  /* 0x00000007ff077819 */ /* 0x000fc60000011604 */
[----:B------:R-:W0:Y:S04]  /*0070*/  SHFL.IDX PT, R5, R2, RZ, 0x1f ;  /* 0x00001fff02057589 */ /* 0x000e2800000e0000 */
[----:B------:R1:W2:Y:S01]  /*0080*/  SHFL.IDX PT, R10, R7, RZ, 0x1f ;  /* 0x00001fff070a7589 */ /* 0x0002a200000e0000 */
[----:B0-----:R-:W-:-:S13]  /*0090*/  ISETP.NE.OR P0, PT, R5, RZ, !P0 ;  /* 0x000000ff0500720c */ /* 0x001fda0004705670 */
[----:B-12---:R-:W-:Y:S05]  /*00a0*/  @P0 BRA `(.L_x_1) ;  /* 0x0000000000200947 */ /* 0x006fea0003800000 */
[----:B------:R-:W-:Y:S02]  /*00b0*/  ULDC.64 UR4, c[0x0][0x198] ;  /* 0x0000660000047ab9 */ /* 0x000fe40000000a00 */
[----:B------:R-:W-:Y:S02]  /*00c0*/  UIADD3 UR6, UP0, UR4, 0xf0, URZ ;  /* 0x000000f004067890 */ /* 0x000fe4000ff1e03f */
[----:B------:R-:W-:Y:S02]  /*00d0*/  UIADD3 UR4, UP1, UR4, 0x1f0, URZ ;  /* 0x000001f004047890 */ /* 0x000fe4000ff3e03f */
[----:B------:R-:W-:Y:S02]  /*00e0*/  UIADD3.X UR7, URZ, UR5, URZ, UP0, !UPT ;  /* 0x000000053f077290 */ /* 0x000fe400087fe43f */
[----:B------:R-:W-:-:S07]  /*00f0*/  UIADD3.X UR5, URZ, UR5, URZ, UP1, !UPT ;  /* 0x000000053f057290 */ /* 0x000fce0008ffe43f */
[----:B------:R0:W-:Y:S02]  /*0100*/  UTMACCTL.PF [UR6] ;  /* 0x00000000060079b9 */ /* 0x0001e40008040000 */
[----:B------:R0:W-:Y:S02]  /*0110*/  UTMACCTL.PF [UR4] ;  /* 0x00000000040079b9 */ /* 0x0001e40008040000 */
[----:B0-----:R-:W-:Y:S01]  /*0120*/  NOP ;  /* 0x0000000000007918 */ /* 0x001fe20000000000 */
.L_x_1:
[----:B------:R-:W-:Y:S05]  /*0130*/  BSYNC B0 ;  /* 0x0000000000007941 */ /* 0x000fea0003800000 */
.L_x_0:
[----:B------:R-:W0:Y:S01]  /*0140*/  SHFL.IDX PT, R8, R2, RZ, 0x1f ;  /* 0x00001fff02087589 */ /* 0x000e2200000e0000 */
[----:B------:R-:W-:-:S04]  /*0150*/  SHF.R.S32.HI R3, RZ, 0x1f, R4 ;  /* 0x0000001fff037819 */ /* 0x000fc80000011404 */
[----:B------:R-:W-:Y:S02]  /*0160*/  LEA.HI R3, R3, R4, RZ, 0x7 ;  /* 0x0000000403037211 */ /* 0x000fe400078f38ff */
[----:B0-----:R-:W-:-:S13]  /*0170*/  ISETP.NE.AND P0, PT, R8, RZ, PT ;  /* 0x000000ff0800720c */ /* 0x001fda0003f05270 */
[----:B------:R-:W-:Y:S05]  /*0180*/  @P0 BRA `(.L_x_2) ;  /* 0x0000000000600947 */ /* 0x000fea0003800000 */
[----:B------:R-:W0:Y:S01]  /*0190*/  S2UR UR8, SR_CgaCtaId ;  /* 0x00000000000879c3 */ /* 0x000e220000008800 */
[----:B------:R-:W-:Y:S01]  /*01a0*/  UMOV UR4, 0x400 ;  /* 0x0000040000047882 */ /* 0x000fe20000000000 */
[----:B------:R-:W-:Y:S01]  /*01b0*/  UMOV UR5, 0x1 ;  /* 0x0000000100057882 */ /* 0x000fe20000000000 */
[----:B------:R-:W-:Y:S01]  /*01c0*/  UMOV UR6, 0x3 ;  /* 0x0000000300067882 */ /* 0x000fe20000000000 */
[----:B------:R-:W-:Y:S01]  /*01d0*/  ELECT P0, URZ, PT ;  /* 0x00000000003f782f */ /* 0x000fe20003800000 */
[----:B------:R-:W-:-:S04]  /*01e0*/  UIADD3 UR6, -UR6, 0x100000, URZ ;  /* 0x0010000006067890 */ /* 0x000fc8000fffe13f */
[----:B------:R-:W-:Y:S02]  /*01f0*/  USHF.L.U32 UR7, UR6, 0xb, URZ ;  /* 0x0000000b06077899 */ /* 0x000fe4000800063f */
[----:B------:R-:W-:Y:S02]  /*0200*/  USHF.L.U32 UR6, UR6, 0x1, URZ ;  /* 0x0000000106067899 */ /* 0x000fe4000800063f */
[----:B0-----:R-:W-:Y:S02]  /*0210*/  ULEA UR8, UR8, UR4, 0x18 ;  /* 0x0000000408087291 */ /* 0x001fe4000f8ec03f */
[----:B------:R-:W-:-:S04]  /*0220*/  UIADD3 UR4, -UR5, 0x100000, URZ ;  /* 0x0010000005047890 */ /* 0x000fc8000fffe13f */
[----:B------:R-:W-:Y:S02]  /*0230*/  USHF.L.U32 UR5, UR4, 0xb, URZ ;  /* 0x0000000b04057899 */ /* 0x000fe4000800063f */
[----:B------:R-:W-:Y:S01]  /*0240*/  USHF.L.U32 UR4, UR4, 0x1, URZ ;  /* 0x0000000104047899 */ /* 0x000fe2000800063f */
[----:B------:R-:W0:Y:S11]  /*0250*/  FENCE.VIEW.ASYNC.S ;  /* 0x00000000000073c6 */ /* 0x000e360000000000 */
[----:B0-----:R0:W1:Y:S01]  /*0260*/  SYNCS.EXCH.64 URZ, [UR8], UR4 ;  /* 0x00000004083f75b2 */ /* 0x0010620008000100 */
[----:B------:R0:W2:Y:S01]  /*0270*/  SYNCS.EXCH.64 URZ, [UR8+0x28], UR6 ;  /* 0x00002806083f75b2 */ /* 0x0000a20008000100 */
[----:B------:R0:W3:Y:S01]  /*0280*/  SYNCS.EXCH.64 URZ, [UR8+0x8], UR4 ;  /* 0x00000804083f75b2 */ /* 0x0000e20008000100 */
[----:B------:R0:W4:Y:S01]  /*0290*/  SYNCS.EXCH.64 URZ, [UR8+0x30], UR6 ;  /* 0x00003006083f75b2 */ /* 0x0001220008000100 */
[----:B------:R0:W0:Y:S01]  /*02a0*/  SYNCS.EXCH.64 URZ, [UR8+0x10], UR4 ;  /* 0x00001004083f75b2 */ /* 0x0000220008000100 */
[----:B------:R0:W0:Y:S01]  /*02b0*/  SYNCS.EXCH.64 URZ, [UR8+0x38], UR6 ;  /* 0x00003806083f75b2 */ /* 0x0000220008000100 */
[----:B------:R0:W0:Y:S01]  /*02c0*/  SYNCS.EXCH.64 URZ, [UR8+0x18], UR4 ;  /* 0x00001804083f75b2 */ /* 0x0000220008000100 */
[----:B------:R0:W0:Y:S01]  /*02d0*/  SYNCS.EXCH.64 URZ, [UR8+0x40], UR6 ;  /* 0x00004006083f75b2 */ /* 0x0000220008000100 */
[----:B------:R0:W0:Y:S01]  /*02e0*/  SYNCS.EXCH.64 URZ, [UR8+0x20], UR4 ;  /* 0x00002004083f75b2 */ /* 0x0000220008000100 */
[----:B------:R0:W0:Y:S01]  /*02f0*/  SYNCS.EXCH.64 URZ, [UR8+0x48], UR6 ;  /* 0x00004806083f75b2 */ /* 0x0000220008000100 */
[----:B------:R-:W-:Y:S01]  /*0300*/  NOP ;  /* 0x0000000000007918 */ /* 0x000fe20000000000 */
.L_x_2:
[----:B------:R-:W5:Y:S01]  /*0310*/  SHFL.IDX PT, R13, R2, RZ, 0x1f ;  /* 0x00001fff020d7589 */ /* 0x000f6200000e0000 */
[----:B------:R-:W1:Y:S01]  /*0320*/  S2UR UR12, SR_CTAID.X ;  /* 0x00000000000c79c3 */ /* 0x000e620000002500 */
[----:B------:R-:W-:Y:S02]  /*0330*/  LOP3.LUT R3, R3, 0xffffff80, RZ, 0xc0, !PT ;  /* 0xffffff8003037812 */ /* 0x000fe400078ec0ff */
[----:B------:R-:W-:Y:S01]  /*0340*/  ELECT P0, URZ, PT ;  /* 0x00000000003f782f */ /* 0x000fe20003800000 */
[----:B------:R2:W3:Y:S01]  /*0350*/  SHFL.IDX PT, R12, R2, RZ, 0x1f ;  /* 0x00001fff020c7589 */ /* 0x0004e200000e0000 */
[----:B------:R-:W-:Y:S01]  /*0360*/  ELECT P1, URZ, PT ;  /* 0x00000000003f782f */ /* 0x000fe20003820000 */
[----:B------:R-:W-:Y:S01]  /*0370*/  NOP ;  /* 0x0000000000007918 */ /* 0x000fe20000000000 */
[----:B------:R-:W-:Y:S01]  /*0380*/  IMAD.IADD R3, R4, 0x1, -R3 ;  /* 0x0000000104037824 */ /* 0x000fe200078e0a03 */
[----:B------:R-:W4:Y:S01]  /*0390*/  S2R R6, SR_CTAID.Y ;  /* 0x0000000000067919 */ /* 0x000f220000002600 */
[----:B0-----:R-:W-:Y:S01]  /*03a0*/  ULDC UR4, c[0x0][0x150] ;  /* 0x0000540000047ab9 */ /* 0x001fe20000000800 */
[----:B------:R-:W0:Y:S01]  /*03b0*/  LDC R14, c[0x0][0x144] ;  /* 0x00005100ff0e7b82 */ /* 0x000e220000000800 */
[----:B------:R-:W-:Y:S01]  /*03c0*/  UMOV UR11, 0x80 ;  /* 0x00000080000b7882 */ /* 0x000fe20000000000 */
[----:B------:R-:W-:Y:S01]  /*03d0*/  SHF.R.S32.HI R0, RZ, 0x1f, R3 ;  /* 0x0000001fff007819 */ /* 0x000fe20000011403 */
[----:B------:R-:W-:Y:S01]  /*03e0*/  NOP ;  /* 0x0000000000007918 */ /* 0x000fe20000000000 */
[C---:B------:R-:W-:Y:S01]  /*03f0*/  VIADD R35, R10.reuse, 0xffffffff ;  /* 0xffffffff0a237836 */ /* 0x040fe20000000000 */
[----:B------:R-:W-:Y:S01]  /*0400*/  ISETP.NE.AND P4, PT, R10, RZ, PT ;  /* 0x000000ff0a00720c */ /* 0x000fe20003f85270 */
[----:B------:R-:W-:Y:S01]  /*0410*/  IMAD.MOV.U32 R153, RZ, RZ, 0x1 ;  /* 0x00000001ff997424 */ /* 0x000fe200078e00ff */
[----:B------:R-:W-:Y:S01]  /*0420*/  LEA.HI R9, R0, R3, RZ, 0x3 ;  /* 0x0000000300097211 */ /* 0x000fe200078f18ff */
[----:B------:R-:W0:Y:S01]  /*0430*/  LDC R15, c[0x0][0x140] ;  /* 0x00005000ff0f7b82 */ /* 0x000e220000000800 */
[----:B------:R-:W-:-:S02]  /*0440*/  ISETP.GE.U32.AND P6, PT, R35, 0x2, PT ;  /* 0x000000022300780c */ /* 0x000fc40003fc6070 */
[--C-:B------:R-:W-:Y:S02]  /*0450*/  SHF.R.S32.HI R11, RZ, 0x3, R9.reuse ;  /* 0x00000003ff0b7819 */ /* 0x100fe40000011409 */
[----:B--2---:R-:W-:Y:S02]  /*0460*/  SHF.R.S32.HI R2, RZ, 0x1f, R9 ;  /* 0x0000001fff027819 */ /* 0x004fe40000011409 */
[----:B------:R-:W-:Y:S01]  /*0470*/  SHF.R.S32.HI R9, RZ, 0x1f, R8 ;  /* 0x0000001fff097819 */ /* 0x000fe20000011408 */
[----:B------:R-:W2:Y:S01]  /*0480*/  LDC R25, c[0x0][0x148] ;  /* 0x00005200ff197b82 */ /* 0x000ea20000000800 */
[----:B-----5:R-:W-:Y:S02]  /*0490*/  ISETP.NE.OR P0, PT, R13, RZ, !P0 ;  /* 0x000000ff0d00720c */ /* 0x020fe40004705670 */
[----:B-1----:R-:W-:Y:S02]  /*04a0*/  I2FP.F32.U32 R13, UR12 ;  /* 0x0000000c000d7c45 */ /* 0x002fe40008201000 */
[----:B------:R-:W-:-:S02]  /*04b0*/  LEA.HI R2, R2, R11, RZ, 0x2 ;  /* 0x0000000b02027211 */ /* 0x000fc400078f10ff */
[----:B------:R-:W-:Y:S01]  /*04c0*/  LEA.HI R9, R9, R8, RZ, 0x2 ;  /* 0x0000000809097211 */ /* 0x000fe200078f10ff */
[----:B------:R-:W-:Y:S01]  /*04d0*/  FMUL R13, R13, UR4 ;  /* 0x000000040d0d7c20 */ /* 0x000fe20008400000 */
[----:B---3--:R-:W-:Y:S01]  /*04e0*/  ISETP.NE.OR P1, PT, R12, RZ, !P1 ;  /* 0x000000ff0c00720c */ /* 0x008fe20004f25670 */
[----:B------:R-:W-:Y:S01]  /*04f0*/  ULDC UR4, c[0x0][0x154] ;  /* 0x0000550000047ab9 */ /* 0x000fe20000000800 */
[----:B------:R-:W-:Y:S02]  /*0500*/  LOP3.LUT R12, R2, 0xfffffffc, RZ, 0xc0, !PT ;  /* 0xfffffffc020c7812 */ /* 0x000fe400078ec0ff */
[----:B------:R-:W-:Y:S01]  /*0510*/  LOP3.LUT R9, R9, 0x3ffffffc, RZ, 0xc0, !PT ;  /* 0x3ffffffc09097812 */ /* 0x000fe200078ec0ff */
[----:B------:R-:W1:Y:S01]  /*0520*/  F2I.U32.TRUNC.NTZ R13, R13 ;  /* 0x0000000d000d7305 */ /* 0x000e62000020f000 */
[----:B------:R-:W-:Y:S01]  /*0530*/  SHF.R.S32.HI R2, RZ, 0x1f, R5 ;  /* 0x0000001fff027819 */ /* 0x000fe20000011405 */
[----:B------:R-:W-:Y:S01]  /*0540*/  IMAD.IADD R12, R11, 0x1, -R12 ;  /* 0x000000010b0c7824 */ /* 0x000fe200078e0a0c */
[----:B------:R-:W-:Y:S01]  /*0550*/  VOTEU.ALL UP1, P0 ;  /* 0x00000000003f7886 */ /* 0x000fe20000020000 */
[----:B------:R-:W-:Y:S01]  /*0560*/  IMAD.IADD R9, R8, 0x1, -R9 ;  /* 0x0000000108097824 */ /* 0x000fe200078e0a09 */
[----:B------:R-:W-:Y:S01]  /*0570*/  LEA.HI R2, R2, R5, RZ, 0x2 ;  /* 0x0000000502027211 */ /* 0x000fe200078f10ff */
[----:B------:R-:W-:Y:S01]  /*0580*/  VOTEU.ALL UP0, P0 ;  /* 0x00000000003f7886 */ /* 0x000fe20000000000 */
[----:B----4-:R-:W-:Y:S01]  /*0590*/  I2FP.F32.U32 R8, R6 ;  /* 0x0000000600087245 */ /* 0x010fe20000201000 */
[----:B------:R-:W-:Y:S01]  /*05a0*/  IMAD R9, R9, 0x4, R12 ;  /* 0x0000000409097824 */ /* 0x000fe200078e020c */
[----:B------:R-:W-:Y:S01]  /*05b0*/  LOP3.LUT R2, R2, 0xfffffffc, RZ, 0xc0, !PT ;  /* 0xfffffffc02027812 */ /* 0x000fe200078ec0ff */
[----:B------:R-:W-:Y:S01]  /*05c0*/  VOTEU.ALL UP2, P1 ;  /* 0x00000000003f7886 */ /* 0x000fe20000840000 */
[----:B------:R-:W3:Y:S01]  /*05d0*/  @!UP1 S2UR UR7, SR_CgaCtaId ;  /* 0x00000000000799c3 */ /* 0x000ee20000008800 */
[----:B------:R-:W-:Y:S01]  /*05e0*/  FMUL R8, R8, UR4 ;  /* 0x0000000408087c20 */ /* 0x000fe20008400000 */
[----:B------:R-:W-:Y:S01]  /*05f0*/  IMAD.SHL.U32 R152, R9, 0x4, RZ ;  /* 0x0000000409987824 */ /* 0x000fe200078e00ff */
[----:B------:R-:W-:Y:S01]  /*0600*/  UMOV UR4, 0x20 ;  /* 0x0000002000047882 */ /* 0x000fe20000000000 */
[----:B------:R-:W-:Y:S01]  /*0610*/  IMAD.IADD R5, R5, 0x1, -R2 ;  /* 0x0000000105057824 */ /* 0x000fe200078e0a02 */
[----:B------:R-:W-:Y:S01]  /*0620*/  LEA.HI R2, R9, R9, RZ, 0x1 ;  /* 0x0000000909027211 */ /* 0x000fe200078f08ff */
[----:B-1----:R-:W-:Y:S01]  /*0630*/  IMAD.MOV R13, RZ, RZ, -R13 ;  /* 0x000000ffff0d7224 */ /* 0x002fe200078e0a0d */
[----:B------:R-:W1:Y:S01]  /*0640*/  F2I.U32.TRUNC.NTZ R8, R8 ;  /* 0x0000000800087305 */ /* 0x000e62000020f000 */
[----:B------:R-:W4:Y:S01]  /*0650*/  @!UP2 S2UR UR10, SR_CgaCtaId ;  /* 0x00000000000aa9c3 */ /* 0x000f220000008800 */
[----:B------:R-:W-:Y:S01]  /*0660*/  LOP3.LUT R2, R2, 0xfffffffe, RZ, 0xc0, !PT ;  /* 0xfffffffe02027812 */ /* 0x000fe200078ec0ff */
[----:B0-----:R-:W-:Y:S01]  /*0670*/  IMAD R21, R14, R13, UR12 ;  /* 0x0000000c0e157e24 */ /* 0x001fe2000f8e020d */
[----:B------:R-:W-:Y:S01]  /*0680*/  @!UP1 UMOV UR6, 0x400 ;  /* 0x0000040000069882 */ /* 0x000fe20000000000 */
[----:B------:R-:W-:-:S04]  /*0690*/  @!UP1 UIADD3 UR4, -UR4, 0x100000, URZ ;  /* 0x0010000004049890 */ /* 0x000fc8000fffe13f */
[----:B------:R-:W-:Y:S02]  /*06a0*/  @!UP1 USHF.L.U32 UR5, UR4, 0xb, URZ ;  /* 0x0000000b04059899 */ /* 0x000fe4000800063f */
[----:B------:R-:W-:Y:S01]  /*06b0*/  @!UP1 USHF.L.U32 UR4, UR4, 0x1, URZ ;  /* 0x0000000104049899 */ /* 0x000fe2000800063f */
[C---:B------:R-:W-:Y:S01]  /*06c0*/  LOP3.LUT R152, R9.reuse, 0xc, R152, 0x78, !PT ;  /* 0x0000000c09987812 */ /* 0x040fe200078e7898 */
[----:B------:R-:W-:Y:S01]  /*06d0*/  IMAD.IADD R2, R9, 0x1, -R2 ;  /* 0x0000000109027824 */ /* 0x000fe200078e0a02 */
[----:B------:R-:W-:Y:S01]  /*06e0*/  @!UP2 UMOV UR9, 0x400 ;  /* 0x000004000009a882 */ /* 0x000fe20000000000 */
[----:B------:R-:W-:Y:S01]  /*06f0*/  VOTEU.ALL UP3, P1 ;  /* 0x00000000003f7886 */ /* 0x000fe20000860000 */
[----:B------:R-:W-:Y:S01]  /*0700*/  VOTEU.ALL UP4, P1 ;  /* 0x00000000003f7886 */ /* 0x000fe20000880000 */
[----:B------:R-:W-:Y:S01]  /*0710*/  VOTEU.ALL UP5, P1 ;  /* 0x00000000003f7886 */ /* 0x000fe200008a0000 */
[----:B------:R-:W-:Y:S01]  /*0720*/  ISETP.NE.AND P3, PT, R2, R21, PT ;  /* 0x000000150200720c */ /* 0x000fe20003f65270 */
[----:B------:R0:W0:Y:S01]  /*0730*/  SHFL.IDX PT, R14, R7, RZ, 0x1f ;  /* 0x00001fff070e7589 */ /* 0x00002200000e0000 */
[----:B------:R-:W-:Y:S01]  /*0740*/  ISETP.EQ.U32.AND P2, PT, R15, 0x1, PT ;  /* 0x000000010f00780c */ /* 0x000fe20003f42070 */
[----:B-1----:R-:W-:Y:S01]  /*0750*/  IMAD.MOV R20, RZ, RZ, -R8 ;  /* 0x000000ffff147224 */ /* 0x002fe200078e0a08 */
[----:B---3--:R-:W-:-:S02]  /*0760*/  @!UP1 ULEA UR8, UR7, UR6, 0x18 ;  /* 0x0000000607089291 */ /* 0x008fc4000f8ec03f */
[----:B------:R-:W-:-:S04]  /*0770*/  @!UP2 UIADD3 UR6, -UR11, 0x100000, URZ ;  /* 0x001000000b06a890 */ /* 0x000fc8000fffe13f */
[----:B------:R-:W-:Y:S02]  /*0780*/  @!UP2 USHF.L.U32 UR7, UR6, 0xb, URZ ;  /* 0x0000000b0607a899 */ /* 0x000fe4000800063f */
[----:B------:R-:W-:Y:S01]  /*0790*/  @!UP2 USHF.L.U32 UR6, UR6, 0x1, URZ ;  /* 0x000000010606a899 */ /* 0x000fe2000800063f */
[----:B--2---:R-:W-:Y:S01]  /*07a0*/  IMAD R9, R25, R20, R6 ;  /* 0x0000001419097224 */ /* 0x004fe200078e0206 */
[----:B------:R-:W-:Y:S01]  /*07b0*/  VOTEU.ALL UP1, P0 ;  /* 0x00000000003f7886 */ /* 0x000fe20000020000 */
[----:B------:R-:W-:Y:S01]  /*07c0*/  LOP3.LUT P0, RZ, R3, 0x7, RZ, 0xc0, !PT ;  /* 0x0000000703ff7812 */ /* 0x000fe2000780c0ff */
[----:B----4-:R-:W-:Y:S01]  /*07d0*/  @!UP2 ULEA UR9, UR10, UR9, 0x18 ;  /* 0x000000090a09a291 */ /* 0x010fe2000f8ec03f */
[----:B------:R-:W-:Y:S01]  /*07e0*/  @P3 LEA.HI R2, R152, R152, RZ, 0x1 ;  /* 0x0000009898023211 */ /* 0x000fe200078f08ff */
[----:B------:R-:W-:Y:S01]  /*07f0*/  VOTEU.ALL UP2, P1 ;  /* 0x00000000003f7886 */ /* 0x000fe20000840000 */
[----:B------:R-:W-:Y:S01]  /*0800*/  ISETP.NE.AND P1, PT, R5, 0x3, PT ;  /* 0x000000030500780c */ /* 0x000fe20003f25270 */
[----:B------:R-:W1:Y:S02]  /*0810*/  FENCE.VIEW.ASYNC.S ;  /* 0x00000000000073c6 */ /* 0x000e640000000000 */
[----:B-1----:R1:W2:Y:S01]  /*0820*/  @!UP0 SYNCS.EXCH.64 URZ, [UR8+0x80], UR4 ;  /* 0x00008004083f85b2 */ /* 0x0022a20008000100 */
[----:B------:R-:W-:-:S02]  /*0830*/  @P3 SHF.R.S32.HI R2, RZ, 0x1, R2 ;  /* 0x00000001ff023819 */ /* 0x000fc40000011402 */
[----:B------:R-:W-:Y:S02]  /*0840*/  ISETP.EQ.OR P1, PT, R5, RZ, !P1 ;  /* 0x000000ff0500720c */ /* 0x000fe40004f22670 */
[----:B------:R-:W-:Y:S02]  /*0850*/  @P3 ISETP.NE.AND P5, PT, R2, R9, PT ;  /* 0x000000090200320c */ /* 0x000fe40003fa5270 */
[----:B------:R-:W-:Y:S02]  /*0860*/  ISETP.LT.U32.AND P0, PT, R152, 0x4, !P0 ;  /* 0x000000049800780c */ /* 0x000fe40004701070 */
[----:B------:R-:W-:Y:S02]  /*0870*/  ISETP.EQ.AND P1, PT, R10, RZ, P1 ;  /* 0x000000ff0a00720c */ /* 0x000fe40000f22270 */
[----:B------:R-:W-:Y:S02]  /*0880*/  SEL R2, RZ, 0x1, !P0 ;  /* 0x00000001ff027807 */ /* 0x000fe40004000000 */
[----:B------:R-:W-:-:S02]  /*0890*/  @P3 SEL R153, RZ, 0x1, P5 ;  /* 0x00000001ff993807 */ /* 0x000fc40002800000 */
[----:B------:R-:W-:Y:S01]  /*08a0*/  SEL R16, RZ, 0x1, !P1 ;  /* 0x00000001ff107807 */ /* 0x000fe20004800000 */
[----:B------:R1:W3:Y:S01]  /*08b0*/  @!UP1 SYNCS.EXCH.64 URZ, [UR8+0x88], UR4 ;  /* 0x00008804083f95b2 */ /* 0x0002e20008000100 */
[----:B------:R-:W-:Y:S01]  /*08c0*/  NOP ;  /* 0x0000000000007918 */ /* 0x000fe20000000000 */
[----:B------:R-:W-:Y:S02]  /*08d0*/  LOP3.LUT R153, R153, R2, RZ, 0xc0, !PT ;  /* 0x0000000299997212 */ /* 0x000fe400078ec0ff */
[----:B------:R-:W-:Y:S01]  /*08e0*/  SEL R16, R16, 0x2, P6 ;  /* 0x0000000210107807 */ /* 0x000fe20003000000 */
[----:B------:R1:W4:Y:S01]  /*08f0*/  @!UP2 SYNCS.EXCH.64 URZ, [UR9+0x60], UR6 ;  /* 0x00006006093fa5b2 */ /* 0x0003220008000100 */
[----:B------:R1:W0:Y:S01]  /*0900*/  @!UP3 SYNCS.EXCH.64 URZ, [UR9+0x68], UR6 ;  /* 0x00006806093fb5b2 */ /* 0x0002220008000100 */
[----:B------:R1:W0:Y:S01]  /*0910*/  @!UP4 SYNCS.EXCH.64 URZ, [UR9+0x70], UR6 ;  /* 0x00007006093fc5b2 */ /* 0x0002220008000100 */
[----:B------:R1:W0:Y:S01]  /*0920*/  @!UP5 SYNCS.EXCH.64 URZ, [UR9+0x78], UR6 ;  /* 0x00007806093fd5b2 */ /* 0x0002220008000100 */
[----:B------:R-:W-:Y:S01]  /*0930*/  NOP ;  /* 0x0000000000007918 */ /* 0x000fe20000000000 */
[----:B-12---:R-:W-:Y:S05]  /*0940*/  @!P2 BRA `(.L_x_3) ;  /* 0x000000000008a947 */ /* 0x006fea0003800000 */
[----:B0--34-:R-:W-:Y:S01]  /*0950*/  UCGABAR_ARV ;  /* 0x00000000000079c7 */ /* 0x019fe20008000000 */
[----:B------:R-:W-:Y:S05]  /*0960*/  BRA `(.L_x_4) ;  /* 0x0000000000047947 */ /* 0x000fea0003800000 */
.L_x_3:
[----:B0--34-:R-:W-:Y:S01]  /*0970*/  NOP ;  /* 0x0000000000007918 */ /* 0x019fe20000000000 */
.L_x_4:
[----:B------:R-:W-:Y:S01]  /*0980*/  ULDC.64 UR4, c[0x0][0x598] ;  /* 0x0001660000047ab9 */ /* 0x000fe20000000a00 */
[----:B------:R-:W-:Y:S01]  /*0990*/  ULDC.64 UR36, c[0x0][0x208] ;  /* 0x0000820000247ab9 */ /* 0x000fe20000000a00 */
[----:B------:R-:W-:-:S04]  /*09a0*/  ISETP.NE.U32.AND P0, PT, RZ, UR4, PT ;  /* 0x00000004ff007c0c */ /* 0x000fc8000bf05070 */
[----:B------:R-:W-:-:S13]  /*09b0*/  ISETP.NE.AND.EX P0, PT, RZ, UR5, PT, P0 ;  /* 0x00000005ff007c0c */ /* 0x000fda000bf05300 */
[----:B------:R-:W-:Y:S05]  /*09c0*/  @!P0 BRA `(.L_x_5) ;  /* 0x00000000001c8947 */ /* 0x000fea0003800000 */
[----:B------:R-:W0:Y:S02]  /*09d0*/  LDC.64 R8, c[0x0][0x598] ;  /* 0x00016600ff087b82 */ /* 0x000e240000000a00 */
[----:B0-----:R-:W2:Y:S02]  /*09e0*/  LDG.E.64 R8, desc[UR36][R8.64] ;  /* 0x0000002408087981 */ /* 0x001ea4000c1e1b00 */
[----:B--2---:R-:W-:-:S04]  /*09f0*/  ISETP.NE.U32.AND P0, PT, R8, RZ, PT ;  /* 0x000000ff0800720c */ /* 0x004fc80003f05070 */
[----:B------:R-:W-:-:S13]  /*0a00*/  ISETP.NE.AND.EX P0, PT, R9, RZ, PT, P0 ;  /* 0x000000ff0900720c */ /* 0x000fda0003f05300 */
[----:B------:R-:W-:Y:S05]  /*0a10*/  @!P0 BRA `(.L_x_5) ;  /* 0x0000000000088947 */ /* 0x000fea0003800000 */
[----:B------:R0:W5:Y:S01]  /*0a20*/  LD.E R154, desc[UR36][R8.64] ;  /* 0x00000024089a7980 */ /* 0x000162000c101900 */
[----:B------:R-:W-:Y:S05]  /*0a30*/  BRA `(.L_x_6) ;  /* 0x0000000000247947 */ /* 0x000fea0003800000 */
.L_x_5:
[----:B------:R-:W-:Y:S02]  /*0a40*/  ULDC.64 UR4, c[0x0][0x588] ;  /* 0x0001620000047ab9 */ /* 0x000fe40000000a00 */
[----:B------:R-:W-:-:S04]  /*0a50*/  ISETP.NE.U32.AND P0, PT, RZ, UR4, PT ;  /* 0x00000004ff007c0c */ /* 0x000fc8000bf05070 */
[----:B------:R-:W-:-:S13]  /*0a60*/  ISETP.NE.AND.EX P0, PT, RZ, UR5, PT, P0 ;  /* 0x00000005ff007c0c */ /* 0x000fda000bf05300 */
[----:B------:R-:W-:Y:S05]  /*0a70*/  @!P0 BRA `(.L_x_7) ;  /* 0x00000000000c8947 */ /* 0x000fea0003800000 */
[----:B------:R-:W0:Y:S02]  /*0a80*/  LDC.64 R154, c[0x0][0x588] ;  /* 0x00016200ff9a7b82 */ /* 0x000e240000000a00 */
[----:B0-----:R1:W5:Y:S01]  /*0a90*/  LDG.E R154, desc[UR36][R154.64] ;  /* 0x000000249a9a7981 */ /* 0x001362000c1e1900 */
[----:B------:R-:W-:Y:S05]  /*0aa0*/  BRA `(.L_x_6) ;  /* 0x0000000000087947 */ /* 0x000fea0003800000 */
.L_x_7:
[----:B------:R-:W-:Y:S02]  /*0ab0*/  ULDC UR4, c[0x0][0x580] ;  /* 0x0001600000047ab9 */ /* 0x000fe40000000800 */
[----:B------:R-:W-:-:S07]  /*0ac0*/  IMAD.U32 R154, RZ, RZ, UR4 ;  /* 0x00000004ff9a7e24 */ /* 0x000fce000f8e00ff */
.L_x_6:
[----:B------:R-:W-:Y:S02]  /*0ad0*/  ULDC.64 UR4, c[0x0][0x5a0] ;  /* 0x0001680000047ab9 */ /* 0x000fe40000000a00 */
[----:B------:R-:W-:-:S04]  /*0ae0*/  ISETP.NE.U32.AND P0, PT, RZ, UR4, PT ;  /* 0x00000004ff007c0c */ /* 0x000fc8000bf05070 */
[----:B------:R-:W-:-:S13]  /*0af0*/  ISETP.NE.AND.EX P0, PT, RZ, UR5, PT, P0 ;  /* 0x00000005ff007c0c */ /* 0x000fda000bf05300 */
[----:B------:R-:W-:Y:S05]  /*0b00*/  @!P0 BRA `(.L_x_8) ;  /* 0x00000000001c8947 */ /* 0x000fea0003800000 */
[----:B0-----:R-:W0:Y:S02]  /*0b10*/  LDC.64 R8, c[0x0][0x5a0] ;  /* 0x00016800ff087b82 */ /* 0x001e240000000a00 */
[----:B0-----:R-:W2:Y:S02]  /*0b20*/  LDG.E.64 R8, desc[UR36][R8.64] ;  /* 0x0000002408087981 */ /* 0x001ea4000c1e1b00 */
[----:B--2---:R-:W-:-:S04]  /*0b30*/  ISETP.NE.U32.AND P0, PT, R8, RZ, PT ;  /* 0x000000ff0800720c */ /* 0x004fc80003f05070 */
[----:B------:R-:W-:-:S13]  /*0b40*/  ISETP.NE.AND.EX P0, PT, R9, RZ, PT, P0 ;  /* 0x000000ff0900720c */ /* 0x000fda0003f05300 */
[----:B------:R-:W-:Y:S05]  /*0b50*/  @!P0 BRA `(.L_x_8) ;  /* 0x0000000000088947 */ /* 0x000fea0003800000 */
[----:B-1----:R0:W5:Y:S01]  /*0b60*/  LD.E R155, desc[UR36][R8.64] ;  /* 0x00000024089b7980 */ /* 0x002162000c101900 */
[----:B------:R-:W-:Y:S05]  /*0b70*/  BRA `(.L_x_9) ;  /* 0x0000000000247947 */ /* 0x000fea0003800000 */
.L_x_8:
[----:B------:R-:W-:Y:S02]  /*0b80*/  ULDC.64 UR4, c[0x0][0x590] ;  /* 0x0001640000047ab9 */ /* 0x000fe40000000a00 */
[----:B------:R-:W-:-:S04]  /*0b90*/  ISETP.NE.U32.AND P0, PT, RZ, UR4, PT ;  /* 0x00000004ff007c0c */ /* 0x000fc8000bf05070 */
[----:B------:R-:W-:-:S13]  /*0ba0*/  ISETP.NE.AND.EX P0, PT, RZ, UR5, PT, P0 ;  /* 0x00000005ff007c0c */ /* 0x000fda000bf05300 */
[----:B------:R-:W-:Y:S05]  /*0bb0*/  @!P0 BRA `(.L_x_10) ;  /* 0x00000000000c8947 */ /* 0x000fea0003800000 */
[----:B0-----:R-:W1:Y:S02]  /*0bc0*/  LDC.64 R8, c[0x0][0x590] ;  /* 0x00016400ff087b82 */ /* 0x001e640000000a00 */
[----:B-1----:R1:W5:Y:S01]  /*0bd0*/  LDG.E R155, desc[UR36][R8.64] ;  /* 0x00000024089b7981 */ /* 0x002362000c1e1900 */
[----:B------:R-:W-:Y:S05]  /*0be0*/  BRA `(.L_x_9) ;  /* 0x0000000000087947 */ /* 0x000fea0003800000 */
.L_x_10:
[----:B------:R-:W-:Y:S02]  /*0bf0*/  ULDC UR4, c[0x0][0x584] ;  /* 0x0001610000047ab9 */ /* 0x000fe40000000800 */
[----:B-1----:R-:W-:-:S07]  /*0c00*/  IMAD.U32 R155, RZ, RZ, UR4 ;  /* 0x00000004ff9b7e24 */ /* 0x002fce000f8e00ff */
.L_x_9:
[----:B------:R-:W2:Y:S01]  /*0c10*/  LDC R2, c[0x0][0x65c] ;  /* 0x00019700ff027b82 */ /* 0x000ea20000000800 */
[----:B------:R-:W-:Y:S01]  /*0c20*/  ULDC UR6, c[0x0][0x28c] ;  /* 0x0000a30000067ab9 */ /* 0x000fe20000000800 */
[----:B------:R-:W-:Y:S01]  /*0c30*/  ISETP.NE.AND P0, PT, R10, 0x2, PT ;  /* 0x000000020a00780c */ /* 0x000fe20003f05270 */
[----:B------:R-:W-:Y:S01]  /*0c40*/  UIADD3 UR6, UR6, 0x3f, URZ ;  /* 0x0000003f06067890 */ /* 0x000fe2000fffe03f */
[----:B01----:R-:W-:Y:S01]  /*0c50*/  IMAD.U32 R8, RZ, RZ, UR12 ;  /* 0x0000000cff087e24 */ /* 0x003fe2000f8e00ff */
[----:B------:R-:W-:Y:S01]  /*0c60*/  UMOV UR38, URZ ;  /* 0x0000003f00267c82 */ /* 0x000fe20008000000 */
[----:B------:R-:W-:Y:S01]  /*0c70*/  IMAD.MOV.U32 R9, RZ, RZ, RZ ;  /* 0x000000ffff097224 */ /* 0x000fe200078e00ff */
[----:B------:R-:W-:Y:S01]  /*0c80*/  USHF.R.S32.HI UR7, URZ, 0x1f, UR6 ;  /* 0x0000001f3f077899 */ /* 0x000fe20008011406 */
[----:B------:R-:W-:Y:S01]  /*0c90*/  UMOV UR39, URZ ;  /* 0x0000003f00277c82 */ /* 0x000fe20008000000 */
[----:B------:R-:W-:Y:S02]  /*0ca0*/  ULDC.64 UR8, c[0x0][0x650] ;  /* 0x0001940000087ab9 */ /* 0x000fe40000000a00 */
[----:B------:R-:W-:-:S04]  /*0cb0*/  ULEA.HI UR7, UR7, UR6, URZ, 0x6 ;  /* 0x0000000607077291 */ /* 0x000fc8000f8f303f */
[----:B------:R-:W-:Y:S01]  /*0cc0*/  USHF.R.S32.HI UR40, URZ, 0x6, UR7 ;  /* 0x000000063f287899 */ /* 0x000fe20008011407 */
[----:B--2---:R-:W-:-:S13]  /*0cd0*/  ISETP.NE.AND P1, PT, R2, 0x1, PT ;  /* 0x000000010200780c */ /* 0x004fda0003f25270 */
[----:B------:R-:W0:Y:S01]  /*0ce0*/  @P1 LDC R19, c[0x0][0x10] ;  /* 0x00000400ff131b82 */ /* 0x000e220000000800 */
[----:B------:R-:W-:Y:S02]  /*0cf0*/  @P1 IMAD.MOV.U32 R7, RZ, RZ, RZ ;  /* 0x000000ffff071224 */ /* 0x000fe400078e00ff */
[----:B------:R-:W-:-:S05]  /*0d00*/  @P1 IMAD.MOV.U32 R17, RZ, RZ, RZ ;  /* 0x000000ffff111224 */ /* 0x000fca00078e00ff */
[----:B------:R-:W1:Y:S01]  /*0d10*/  @!P1 LDC R11, c[0x0][0xc] ;  /* 0x00000300ff0b9b82 */ /* 0x000e620000000800 */
[----:B------:R-:W-:Y:S01]  /*0d20*/  ULDC UR4, c[0x0][0xc] ;  /* 0x0000030000047ab9 */ /* 0x000fe20000000800 */
[----:B------:R-:W-:Y:S02]  /*0d30*/  ULDC UR5, c[0x0][0x10] ;  /* 0x0000040000057ab9 */ /* 0x000fe40000000800 */
[----:B------:R-:W-:-:S04]  /*0d40*/  UIMAD.WIDE.U32 UR4, UR4, UR5, URZ ;  /* 0x00000005040472a5 */ /* 0x000fc8000f8e003f */
[----:B------:R-:W2:Y:S01]  /*0d50*/  LDC R2, c[0x0][0x14] ;  /* 0x00000500ff027b82 */ /* 0x000ea20000000800 */
[----:B0-----:R-:W-:-:S04]  /*0d60*/  @P1 IMAD.WIDE.U32 R18, R19, UR12, R6 ;  /* 0x0000000c13121c25 */ /* 0x001fc8000f8e0006 */
[----:B------:R-:W-:Y:S02]  /*0d70*/  @P1 IMAD.IADD R17, R19, 0x1, R17 ;  /* 0x0000000113111824 */ /* 0x000fe400078e0211 */
[----:B-1----:R-:W-:-:S04]  /*0d80*/  @!P1 IMAD.WIDE.U32 R8, R6, R11, R8 ;  /* 0x0000000b06089225 */ /* 0x002fc800078e0008 */
[----:B------:R-:W-:Y:S02]  /*0d90*/  @!P1 IMAD.MOV.U32 R18, RZ, RZ, R8 ;  /* 0x000000ffff129224 */ /* 0x000fe400078e0008 */
[----:B------:R-:W-:Y:S02]  /*0da0*/  @!P1 IMAD.MOV.U32 R17, RZ, RZ, R9 ;  /* 0x000000ffff119224 */ /* 0x000fe400078e0009 */
[----:B--2---:R-:W-:-:S04]  /*0db0*/  IMAD.WIDE.U32 R12, R2, UR4, RZ ;  /* 0x00000004020c7c25 */ /* 0x004fc8000f8e00ff */
[----:B------:R-:W-:Y:S01]  /*0dc0*/  IMAD R23, R2, UR5, RZ ;  /* 0x0000000502177c24 */ /* 0x000fe2000f8e02ff */
[----:B------:R0:W-:Y:S03]  /*0dd0*/  STL.64 [R1], R12 ;  /* 0x0000000c01007387 */ /* 0x0001e60000100a00 */
[----:B------:R-:W-:Y:S01]  /*0de0*/  IMAD.IADD R23, R13, 0x1, R23 ;  /* 0x000000010d177824 */ /* 0x000fe200078e0217 */
[----:B------:R-:W-:Y:S06]  /*0df0*/  @P0 BRA `(.L_x_11) ;  /* 0x0000000000200947 */ /* 0x000fec0003800000 */
[----:B------:R-:W-:Y:S01]  /*0e00*/  UISETP.GE.U32.AND UP0, UPT, UR40, 0x5, UPT ;  /* 0x000000052800788c */ /* 0x000fe2000bf06070 */
[----:B------:R-:W-:Y:S01]  /*0e10*/  IADD3 R18, P0, R18, R12, RZ ;  /* 0x0000000c12127210 */ /* 0x000fe20007f1e0ff */
[----:B------:R-:W-:Y:S01]  /*0e20*/  UIMAD.WIDE.U32 UR4, UR40, -0x33333333, URZ ;  /* 0xcccccccd280478a5 */ /* 0x000fe2000f8e003f */
[----:B------:R-:W-:-:S03]  /*0e30*/  UMOV UR39, URZ ;  /* 0x0000003f00277c82 */ /* 0x000fc60008000000 */
[----:B------:R-:W-:Y:S01]  /*0e40*/  USHF.R.U32.HI UR4, URZ, 0x2, UR5 ;  /* 0x000000023f047899 */ /* 0x000fe20008011605 */
[----:B------:R-:W-:-:S03]  /*0e50*/  IMAD.X R17, R23, 0x1, R17, P0 ;  /* 0x0000000117117824 */ /* 0x000fc600000e0611 */
[----:B------:R-:W-:Y:S02]  /*0e60*/  UIMAD UR38, UR4, -0x5, UR40 ;  /* 0xfffffffb042678a4 */ /* 0x000fe4000f8e0228 */
[----:B------:R-:W-:-:S12]  /*0e70*/  @UP0 ULOP3.LUT UR39, UR4, 0x1, URZ, 0xc0, !UPT ;  /* 0x0000000104270892 */ /* 0x000fd8000f8ec03f */
.L_x_11:
[----:B------:R-:W-:Y:S01]  /*0e80*/  ISETP.GE.U32.AND P0, PT, R18, UR8, PT ;  /* 0x0000000812007c0c */ /* 0x000fe2000bf06070 */
[----:B------:R-:W-:Y:S01]  /*0e90*/  IMAD.MOV.U32 R19, RZ, RZ, -0x1 ;  /* 0xffffffffff137424 */ /* 0x000fe200078e00ff */
[----:B------:R-:W-:Y:S01]  /*0ea0*/  PRMT R8, RZ, 0x7610, R8 ;  /* 0x00007610ff087816 */ /* 0x000fe20000000008 */
[----:B------:R-:W-:Y:S01]  /*0eb0*/  IMAD.MOV.U32 R22, RZ, RZ, -0x1 ;  /* 0xffffffffff167424 */ /* 0x000fe200078e00ff */
[----:B------:R-:W-:Y:S01]  /*0ec0*/  ISETP.GE.U32.AND.EX P0, PT, R17, UR9, PT, P0 ;  /* 0x0000000911007c0c */ /* 0x000fe2000bf06100 */
[----:B------:R-:W-:-:S12]  /*0ed0*/  IMAD.MOV.U32 R2, RZ, RZ, -0x1 ;  /* 0xffffffffff027424 */ /* 0x000fd800078e00ff */
[----:B------:R-:W-:Y:S05]  /*0ee0*/  @P0 BRA `(.L_x_12) ;  /* 0x00000004002c0947 */ /* 0x000fea0003800000 */
[----:B------:R-:W1:Y:S01]  /*0ef0*/  LDC.64 R26, c[0x0][0x628] ;  /* 0x00018a00ff1a7b82 */ /* 0x000e620000000a00 */
[----:B------:R-:W-:Y:S02]  /*0f00*/  IMAD.MOV.U32 R8, RZ, RZ, R18 ;  /* 0x000000ffff087224 */ /* 0x000fe400078e0012 */
[----:B------:R-:W-:-:S05]  /*0f10*/  IMAD.MOV.U32 R9, RZ, RZ, R17 ;  /* 0x000000ffff097224 */ /* 0x000fca00078e0011 */
[----:B------:R-:W2:Y:S08]  /*0f20*/  LDC R2, c[0x0][0x630] ;  /* 0x00018c00ff027b82 */ /* 0x000eb00000000800 */
[----:B------:R-:W3:Y:S01]  /*0f30*/  LDC.64 R28, c[0x0][0x620] ;  /* 0x00018800ff1c7b82 */ /* 0x000ee20000000a00 */
[----:B-1----:R-:W-:-:S04]  /*0f40*/  ISETP.NE.U32.AND P0, PT, R26, RZ, PT ;  /* 0x000000ff1a00720c */ /* 0x002fc80003f05070 */
[----:B------:R-:W-:-:S13]  /*0f50*/  ISETP.NE.AND.EX P0, PT, R27, RZ, PT, P0 ;  /* 0x000000ff1b00720c */ /* 0x000fda0003f05300 */
[----:B--23--:R-:W-:Y:S05]  /*0f60*/  @!P0 BRA `(.L_x_13) ;  /* 0x0000000000288947 */ /* 0x00cfea0003800000 */
[----:B0-----:R-:W0:Y:S02]  /*0f70*/  LDC R13, c[0x0][0x634] ;  /* 0x00018d00ff0d7b82 */ /* 0x001e240000000800 */
[----:B0-----:R-:W-:-:S05]  /*0f80*/  IADD3 R13, P0, R18, R13, RZ ;  /* 0x0000000d120d7210 */ /* 0x001fca0007f1e0ff */
[----:B------:R-:W-:-:S04]  /*0f90*/  IMAD.X R15, RZ, RZ, R17, P0 ;  /* 0x000000ffff0f7224 */ /* 0x000fc800000e0611 */
[----:B------:R-:W-:-:S04]  /*0fa0*/  IMAD.WIDE.U32 R8, R15, R26, RZ ;  /* 0x0000001a0f087225 */ /* 0x000fc800078e00ff */
[----:B------:R-:W-:-:S04]  /*0fb0*/  IMAD.WIDE.U32 R10, P0, R13, R27, R8 ;  /* 0x0000001b0d0a7225 */ /* 0x000fc80007800008 */
[----:B------:R-:W-:-:S04]  /*0fc0*/  IMAD.WIDE.U32 R8, R13, R26, RZ ;  /* 0x0000001a0d087225 */ /* 0x000fc800078e00ff */
[----:B------:R-:W-:Y:S01]  /*0fd0*/  IMAD.X R13, RZ, RZ, RZ, P0 ;  /* 0x000000ffff0d7224 */ /* 0x000fe200000e06ff */
[----:B------:R-:W-:Y:S01]  /*0fe0*/  IADD3 RZ, P0, R9, R10, RZ ;  /* 0x0000000a09ff7210 */ /* 0x000fe20007f1e0ff */
[----:B------:R-:W-:-:S04]  /*0ff0*/  IMAD.MOV.U32 R12, RZ, RZ, R11 ;  /* 0x000000ffff0c7224 */ /* 0x000fc800078e000b */
[----:B------:R-:W-:-:S08]  /*1000*/  IMAD.WIDE.U32.X R8, R15, R27, R12, P0 ;  /* 0x0000001b0f087225 */ /* 0x000fd000000e040c */
.L_x_13:
[----:B------:R-:W1:Y:S01]  /*1010*/  LDC.64 R32, c[0x0][0x640] ;  /* 0x00019000ff207b82 */ /* 0x000e620000000a00 */
[-C--:B------:R-:W-:Y:S01]  /*1020*/  SHF.R.U64 R30, R8, R2.reuse, R9 ;  /* 0x00000002081e7219 */ /* 0x080fe20000001209 */
[----:B------:R-:W-:Y:S01]  /*1030*/  IMAD.MOV.U32 R19, RZ, RZ, R17 ;  /* 0x000000ffff137224 */ /* 0x000fe200078e0011 */
[----:B------:R-:W-:Y:S01]  /*1040*/  SHF.R.U32.HI R2, RZ, R2, R9 ;  /* 0x00000002ff027219 */ /* 0x000fe20000011609 */
[----:B------:R-:W-:Y:S01]  /*1050*/  IMAD.MOV.U32 R26, RZ, RZ, 0x1 ;  /* 0x00000001ff1a7424 */ /* 0x000fe200078e00ff */
[----:B------:R-:W-:-:S03]  /*1060*/  IADD3 R11, P0, RZ, -R30, RZ ;  /* 0x8000001eff0b7210 */ /* 0x000fc60007f1e0ff */
[----:B------:R-:W2:Y:S02]  /*1070*/  LDC R10, c[0x0][0x618] ;  /* 0x00018600ff0a7b82 */ /* 0x000ea40000000800 */
[----:B------:R-:W-:-:S04]  /*1080*/  IMAD.X R9, RZ, RZ, ~R2, P0 ;  /* 0x000000ffff097224 */ /* 0x000fc800000e0e02 */
[-C--:B------:R-:W-:Y:S02]  /*1090*/  IMAD R2, R9, R28.reuse, RZ ;  /* 0x0000001c09027224 */ /* 0x080fe400078e02ff */
[----:B0-----:R-:W0:Y:S01]  /*10a0*/  LDC R13, c[0x0][0x608] ;  /* 0x00018200ff0d7b82 */ /* 0x001e220000000800 */
[----:B------:R-:W-:-:S04]  /*10b0*/  IMAD.WIDE.U32 R8, R11, R28, R18 ;  /* 0x0000001c0b087225 */ /* 0x000fc800078e0012 */
[----:B------:R-:W-:Y:S02]  /*10c0*/  IMAD R11, R11, R29, R2 ;  /* 0x0000001d0b0b7224 */ /* 0x000fe400078e0202 */
[----:B------:R-:W-:Y:S01]  /*10d0*/  IMAD.MOV.U32 R2, RZ, RZ, -0x1 ;  /* 0xffffffffff027424 */ /* 0x000fe200078e00ff */
[----:B------:R-:W3:Y:S01]  /*10e0*/  LDC R31, c[0x0][0x658] ;  /* 0x00019600ff1f7b82 */ /* 0x000ee20000000800 */
[----:B------:R-:W-:Y:S01]  /*10f0*/  IMAD.IADD R9, R9, 0x1, R11 ;  /* 0x0000000109097824 */ /* 0x000fe200078e020b */
[----:B-1----:R-:W-:-:S04]  /*1100*/  ISETP.NE.U32.AND P0, PT, R32, RZ, PT ;  /* 0x000000ff2000720c */ /* 0x002fc80003f05070 */
[----:B------:R-:W-:Y:S02]  /*1110*/  ISETP.NE.AND.EX P0, PT, R33, RZ, PT, P0 ;  /* 0x000000ff2100720c */ /* 0x000fe40003f05300 */
[----:B------:R-:W1:Y:S01]  /*1120*/  LDC R29, c[0x0][0x600] ;  /* 0x00018000ff1d7b82 */ /* 0x000e620000000800 */
[-CC-:B--2---:R-:W-:Y:S02]  /*1130*/  SHF.R.U64 R27, R8, R10.reuse, R9.reuse ;  /* 0x0000000a081b7219 */ /* 0x184fe40000001209 */
[----:B------:R-:W-:-:S05]  /*1140*/  SHF.R.U32.HI R8, RZ, R10, R9 ;  /* 0x0000000aff087219 */ /* 0x000fca0000011609 */
[----:B------:R-:W2:Y:S01]  /*1150*/  LDC R22, c[0x0][0x648] ;  /* 0x00019200ff167b82 */ /* 0x000ea20000000800 */
[-CC-:B0-----:R-:W-:Y:S02]  /*1160*/  SHF.R.U64 R34, R27, R13.reuse, R8.reuse ;  /* 0x0000000d1b227219 */ /* 0x181fe40000001208 */
[----:B------:R-:W-:-:S05]  /*1170*/  SHF.R.U32.HI R8, RZ, R13, R8 ;  /* 0x0000000dff087219 */ /* 0x000fca0000011608 */
[----:B------:R-:W0:Y:S01]  /*1180*/  LDC R24, c[0x0][0x638] ;  /* 0x00018e00ff187b82 */ /* 0x000e220000000800 */
[-CC-:B---3--:R-:W-:Y:S02]  /*1190*/  SHF.R.U64 R36, R34, R31.reuse, R8.reuse ;  /* 0x0000001f22247219 */ /* 0x188fe40000001208 */
[-C--:B------:R-:W-:Y:S02]  /*11a0*/  SHF.L.U32 R2, R2, R31.reuse, RZ ;  /* 0x0000001f02027219 */ /* 0x080fe400000006ff */
[----:B------:R-:W-:Y:S01]  /*11b0*/  SHF.R.U32.HI R9, RZ, R31, R8 ;  /* 0x0000001fff097219 */ /* 0x000fe20000011608 */
[----:B------:R-:W-:Y:S01]  /*11c0*/  IMAD.MOV.U32 R8, RZ, RZ, R36 ;  /* 0x000000ffff087224 */ /* 0x000fe200078e0024 */
[----:B------:R-:W-:Y:S01]  /*11d0*/  LOP3.LUT R15, RZ, R2, RZ, 0x33, !PT ;  /* 0x00000002ff0f7212 */ /* 0x000fe200078e33ff */
[----:B------:R-:W3:Y:S01]  /*11e0*/  LDC R28, c[0x0][0x610] ;  /* 0x00018400ff1c7b82 */ /* 0x000ee20000000800 */
[----:B------:R-:W-:Y:S05]  /*11f0*/  @!P0 BRA `(.L_x_14) ;  /* 0x0000000000288947 */ /* 0x000fea0003800000 */
[----:B------:R-:W4:Y:S02]  /*1200*/  LDC R13, c[0x0][0x64c] ;  /* 0x00019300ff0d7b82 */ /* 0x000f240000000800 */
[----:B----4-:R-:W-:-:S05]  /*1210*/  IADD3 R13, P0, R36, R13, RZ ;  /* 0x0000000d240d7210 */ /* 0x010fca0007f1e0ff */
        /* <DEDUP_REMOVED lines=8> */
.L_x_14:
[----:B--2---:R-:W-:Y:S01]  /*12a0*/  SHF.R.U64 R7, R8, R22, R9 ;  /* 0x0000001608077219 */ /* 0x004fe20000001209 */
[----:B-1----:R-:W-:Y:S01]  /*12b0*/  VIADD R8, R29, 0xffffffff ;  /* 0xffffffff1d087836 */ /* 0x002fe20000000000 */
[----:B------:R-:W-:Y:S01]  /*12c0*/  SHF.L.U32 R2, R26, R31, RZ ;  /* 0x0000001f1a027219 */ /* 0x000fe200000006ff */
[----:B------:R-:W-:Y:S01]  /*12d0*/  @P1 IMAD R21, R25, R20, R6 ;  /* 0x0000001419151224 */ /* 0x000fe200078e0206 */
[----:B------:R-:W-:Y:S01]  /*12e0*/  LOP3.LUT R15, R34, R15, RZ, 0xc0, !PT ;  /* 0x0000000f220f7212 */ /* 0x000fe200078ec0ff */
[----:B------:R-:W-:Y:S01]  /*12f0*/  IMAD.MOV R9, RZ, RZ, -R7 ;  /* 0x000000ffff097224 */ /* 0x000fe200078e0a07 */
[----:B------:R-:W-:-:S03]  /*1300*/  LOP3.LUT R8, R27, R8, RZ, 0xc0, !PT ;  /* 0x000000081b087212 */ /* 0x000fc600078ec0ff */
[----:B------:R-:W-:Y:S02]  /*1310*/  IMAD R6, R2, R7, R15 ;  /* 0x0000000702067224 */ /* 0x000fe400078e020f */
[----:B0-----:R-:W-:Y:S02]  /*1320*/  IMAD R2, R9, R24, R36 ;  /* 0x0000001809027224 */ /* 0x001fe400078e0224 */
[----:B---3--:R-:W-:Y:S02]  /*1330*/  IMAD R19, R6, R28, R21 ;  /* 0x0000001c06137224 */ /* 0x008fe400078e0215 */
[----:B------:R-:W-:Y:S02]  /*1340*/  IMAD R2, R2, R29, R8 ;  /* 0x0000001d02027224 */ /* 0x000fe400078e0208 */
[----:B------:R-:W-:-:S03]  /*1350*/  IMAD.MOV.U32 R6, RZ, RZ, 0x1 ;  /* 0x00000001ff067424 */ /* 0x000fc600078e00ff */
[----:B------:R-:W-:Y:S02]  /*1360*/  SEL R22, R2, R19, !P1 ;  /* 0x0000001302167207 */ /* 0x000fe40004800000 */
[----:B------:R-:W-:Y:S01]  /*1370*/  SEL R19, R19, R2, !P1 ;  /* 0x0000000213137207 */ /* 0x000fe20004800000 */
[----:B------:R-:W-:Y:S01]  /*1380*/  IMAD.MOV.U32 R2, RZ, RZ, R30 ;  /* 0x000000ffff027224 */ /* 0x000fe200078e001e */
[----:B------:R-:W-:-:S07]  /*1390*/  PRMT R8, R6, 0x7610, R8 ;  /* 0x0000761006087816 */ /* 0x000fce0000000008 */
.L_x_12:
[----:B------:R-:W-:Y:S05]  /*13a0*/  @!P2 BRA `(.L_x_15) ;  /* 0x00000000000ca947 */ /* 0x000fea0003800000 */
[----:B------:R-:W-:Y:S01]  /*13b0*/  UCGABAR_WAIT ;  /* 0x0000000000007dc7 */ /* 0x000fe20008000000 */
[----:B------:R-:W-:Y:S01]  /*13c0*/  CCTL.IVALL ;  /* 0x00000000ff00798f */ /* 0x000fe20002000000 */
[----:B------:R-:W-:Y:S05]  /*13d0*/  BRA `(.L_x_16) ;  /* 0x0000000000047947 */ /* 0x000fea0003800000 */
.L_x_15:
[----:B------:R-:W-:Y:S06]  /*13e0*/  BAR.SYNC.DEFER_BLOCKING 0x0 ;  /* 0x0000000000007b1d */ /* 0x000fec0000010000 */
.L_x_16:
[----:B------:R-:W-:Y:S05]  /*13f0*/  @!P4 BRA `(.L_x_17) ;  /* 0x00000090008cc947 */ /* 0x000fea0003800000 */
[----:B------:R-:W-:-:S13]  /*1400*/  ISETP.GT.U32.AND P0, PT, R35, 0x1, PT ;  /* 0x000000012300780c */ /* 0x000fda0003f04070 */
[----:B------:R-:W-:Y:S05]  /*1410*/  @P0 EXIT ;  /* 0x000000000000094d */ /* 0x000fea0003800000 */
.L_x_18:
[----:B------:R-:W-:-:S08]  /*1420*/  NOP ;  /* 0x0000000000007918 */ /* 0x000fd00000000000 */
[----:B------:R-:W1:Y:S02]  /*1430*/  USETMAXREG.TRY_ALLOC.CTAPOOL UP0, 0xe8 ;  /* 0x000000e8000079c8 */ /* 0x000e640008000600 */
[----:B-1----:R-:W-:-:S13]  /*1440*/  PLOP3.LUT P0, PT, PT, PT, UP0, 0x80, 0x0 ;  /* 0x000000000000781c */ /* 0x002fda0003f0f008 */
[----:B------:R-:W-:Y:S05]  /*1450*/  @!P0 BRA `(.L_x_18) ;  /* 0xfffffffc00f08947 */ /* 0x000fea000383ffff */
[----:B------:R-:W-:-:S13]  /*1460*/  LOP3.LUT P0, RZ, R8, 0xff, RZ, 0xc0, !PT ;  /* 0x000000ff08ff7812 */ /* 0x000fda000780c0ff */
[----:B------:R-:W-:Y:S05]  /*1470*/  @!P0 EXIT ;  /* 0x000000000000894d */ /* 0x000fea0003800000 */
[----:B------:R-:W1:Y:S01]  /*1480*/  S2UR UR4, SR_CgaCtaId ;  /* 0x00000000000479c3 */ /* 0x000e620000008800 */
[----:B------:R-:W-:Y:S01]  /*1490*/  VIADD R14, R14, 0xffffffff ;  /* 0xffffffff0e0e7836 */ /* 0x000fe20000000000 */
[CC--:B------:R-:W-:Y:S01]  /*14a0*/  LEA.HI R4, R0.reuse, R3.reuse, RZ, 0x2 ;  /* 0x0000000300047211 */ /* 0x0c0fe200078f10ff */
[----:B------:R-:W-:Y:S01]  /*14b0*/  UMOV UR41, 0x400 ;  /* 0x0000040000297882 */ /* 0x000fe20000000000 */
[----:B------:R-:W-:Y:S01]  /*14c0*/  LEA.HI R0, R0, R3, RZ, 0x5 ;  /* 0x0000000300007211 */ /* 0x000fe200078f28ff */
[----:B------:R-:W-:Y:S01]  /*14d0*/  UISETP.LT.AND UP0, UPT, UR40, 0x1, UPT ;  /* 0x000000012800788c */ /* 0x000fe2000bf01270 */
[----:B------:R-:W-:Y:S01]  /*14e0*/  R2UR UR42, R14 ;  /* 0x000000000e2a72ca */ /* 0x000fe200000e0000 */
[----:B------:R-:W-:Y:S01]  /*14f0*/  USHF.L.U32 UR44, UR40, 0x1, URZ ;  /* 0x00000001282c7899 */ /* 0x000fe2000800063f */
[--C-:B------:R-:W-:Y:S01]  /*1500*/  SHF.R.S32.HI R156, RZ, 0x2, R4.reuse ;  /* 0x00000002ff9c7819 */ /* 0x100fe20000011404 */
[----:B------:R-:W-:Y:S01]  /*1510*/  USEL UR43, UR40, 0x1, UP0 ;  /* 0x00000001282b7887 */ /* 0x000fe20008000000 */
[----:B------:R-:W-:-:S02]  /*1520*/  SHF.R.S32.HI R5, RZ, 0x1f, R4 ;  /* 0x0000001fff057819 */ /* 0x000fc40000011404 */
[----:B------:R-:W-:Y:S01]  /*1530*/  LOP3.LUT R158, R4, 0xfffffffc, RZ, 0xc0, !PT ;  /* 0xfffffffc049e7812 */ /* 0x000fe200078ec0ff */
[----:B------:R-:W-:Y:S01]  /*1540*/  UIADD3 UR43, -UR43, UR40, URZ ;  /* 0x000000282b2b7290 */ /* 0x000fe2000fffe13f */
[----:B------:R-:W-:Y:S02]  /*1550*/  LEA.HI R5, R5, R156, RZ, 0x3 ;  /* 0x0000009c05057211 */ /* 0x000fe400078f18ff */
[----:B------:R-:W-:Y:S01]  /*1560*/  ISETP.NE.AND P0, PT, R14, RZ, PT ;  /* 0x000000ff0e00720c */ /* 0x000fe20003f05270 */
[----:B------:R-:W-:Y:S01]  /*1570*/  IMAD.IADD R158, R3, 0x1, -R158 ;  /* 0x00000001039e7824 */ /* 0x000fe200078e0a9e */
[----:B------:R-:W-:Y:S01]  /*1580*/  LOP3.LUT R5, R5, 0xfffffff8, RZ, 0xc0, !PT ;  /* 0xfffffff805057812 */ /* 0x000fe200078ec0ff */
[----:B------:R-:W-:Y:S01]  /*1590*/  USHF.L.U32 UR42, UR42, 0x3, URZ ;  /* 0x000000032a2a7899 */ /* 0x000fe2000800063f */
[----:B------:R-:W-:Y:S02]  /*15a0*/  LOP3.LUT R174, R16, 0x1, RZ, 0xfc, !PT ;  /* 0x0000000110ae7812 */ /* 0x000fe400078efcff */
[----:B------:R-:W-:Y:S01]  /*15b0*/  SEL R175, RZ, 0x1, P0 ;  /* 0x00000001ffaf7807 */ /* 0x000fe20000000000 */
[----:B------:R-:W-:Y:S01]  /*15c0*/  IMAD.IADD R156, R156, 0x1, -R5 ;  /* 0x000000019c9c7824 */ /* 0x000fe200078e0a05 */
[----:B-1----:R-:W-:Y:S01]  /*15d0*/  ULEA UR41, UR4, UR41, 0x18 ;  /* 0x0000002904297291 */ /* 0x002fe2000f8ec03f */
[----:B------:R-:W-:Y:S01]  /*15e0*/  SHF.R.S32.HI R5, RZ, 0x5, R0 ;  /* 0x00000005ff057819 */ /* 0x000fe20000011400 */
[----:B------:R-:W-:Y:S01]  /*15f0*/  IMAD.U32 R160, RZ, RZ, UR42 ;  /* 0x0000002affa07e24 */ /* 0x000fe2000f8e00ff */
[----:B------:R-:W-:Y:S01]  /*1600*/  ULDC UR4, c[0x0][0x284] ;  /* 0x0000a10000047ab9 */ /* 0x000fe20000000800 */
[----:B------:R-:W-:Y:S01]  /*1610*/  UIADD3 UR45, UR41, 0x60, URZ ;  /* 0x00000060292d7890 */ /* 0x000fe2000fffe03f */
[--C-:B------:R-:W-:Y:S01]  /*1620*/  SHF.R.S32.HI R157, RZ, 0x1f, R156.reuse ;  /* 0x0000001fff9d7819 */ /* 0x100fe2000001149c */
[----:B------:R-:W-:Y:S01]  /*1630*/  IMAD R163, R5, -0x10, -R156 ;  /* 0xfffffff005a37824 */ /* 0x000fe200078e0a9c */
[----:B------:R-:W-:-:S02]  /*1640*/  LOP3.LUT R162, R160, 0x8, RZ, 0xc0, !PT ;  /* 0x00000008a0a27812 */ /* 0x000fc400078ec0ff */
[----:B------:R-:W-:Y:S01]  /*1650*/  LOP3.LUT R160, R160, 0x8, RZ, 0xc, !PT ;  /* 0x00000008a0a07812 */ /* 0x000fe200078e0cff */
[----:B------:R-:W-:Y:S01]  /*1660*/  IMAD.U32 R159, RZ, RZ, UR45 ;  /* 0x0000002dff9f7e24 */ /* 0x000fe2000f8e00ff */
[----:B------:R-:W-:Y:S01]  /*1670*/  LOP3.LUT R162, R162, 0x18, RZ, 0x3c, !PT ;  /* 0x00000018a2a27812 */ /* 0x000fe200078e3cff */
[----:B------:R-:W-:-:S04]  /*1680*/  IMAD.WIDE R156, R5, 0x10, R156 ;  /* 0x00000010059c7825 */ /* 0x000fc800078e029c */
[----:B------:R-:W-:Y:S02]  /*1690*/  VIADD R161, R159, UR42 ;  /* 0x0000002a9fa17c36 */ /* 0x000fe40008000000 */
[----:B------:R-:W-:-:S07]  /*16a0*/  VIADD R163, R163, UR4 ;  /* 0x00000004a3a37c36 */ /* 0x000fce0008000000 */
.L_x_294:
[----:B------:R-:W-:Y:S01]  /*16b0*/  SHF.L.U32 R0, R175, 0x1f, RZ ;  /* 0x0000001faf007819 */ /* 0x000fe200000006ff */
[----:B------:R-:W-:Y:S02]  /*16c0*/  ULDC UR4, c[0x0][0x28c] ;  /* 0x0000a30000047ab9 */ /* 0x000fe40000000800 */
[----:B------:R-:W-:Y:S01]  /*16d0*/  ISETP.LT.AND P1, PT, RZ, UR4, PT ;  /* 0x00000004ff007c0c */ /* 0x000fe2000bf21270 */
[----:B------:R-:W1:Y:S02]  /*16e0*/  SYNCS.PHASECHK.TRANS64.TRYWAIT P0, [R159+UR42], R0 ;  /* 0x000000009f0075a7 */ /* 0x000e64000800016a */
[----:B-1-34-:R-:W-:Y:S10]  /*16f0*/  @!P0 BRA `(.L_x_19) ;  /* 0x000000a000448947 */ /* 0x01aff40003800000 */
.L_x_317:
[----:B------:R-:W-:Y:S05]  /*1700*/  @P1 BRA `(.L_x_20) ;  /* 0x0000000000401947 */ /* 0x000fea0003800000 */
[----:B-1----:R-:W-:Y:S01]  /*1710*/  MOV R0, 0x0 ;  /* 0x0000000000007802 */ /* 0x002fe20000000f00 */
[----:B------:R-:W-:Y:S01]  /*1720*/  ULDC.64 UR4, c[0x4][0x68] ;  /* 0x01001a0000047ab9 */ /* 0x000fe20000000a00 */
[----:B------:R-:W-:Y:S01]  /*1730*/  ULDC.64 UR6, c[0x4][0x8] ;  /* 0x0100020000067ab9 */ /* 0x000fe20000000a00 */
[----:B------:R-:W-:Y:S01]  /*1740*/  IMAD.U32 R4, RZ, RZ, UR4 ;  /* 0x00000004ff047e24 */ /* 0x000fe2000f8e00ff */
[----:B------:R1:W2:Y:S01]  /*1750*/  LDC.64 R14, c[0x4][R0] ;  /* 0x01000000000e7b82 */ /* 0x0002a20000000a00 */
[----:B------:R-:W-:Y:S01]  /*1760*/  IMAD.U32 R5, RZ, RZ, UR5 ;  /* 0x00000005ff057e24 */ /* 0x000fe2000f8e00ff */
[----:B------:R-:W-:Y:S01]  /*1770*/  ULDC.64 UR4, c[0x4][0x70] ;  /* 0x01001c0000047ab9 */ /* 0x000fe20000000a00 */
[----:B------:R-:W-:Y:S02]  /*1780*/  IMAD.U32 R10, RZ, RZ, UR6 ;  /* 0x00000006ff0a7e24 */ /* 0x000fe4000f8e00ff */
[----:B------:R-:W-:Y:S02]  /*1790*/  IMAD.U32 R6, RZ, RZ, UR4 ;  /* 0x00000004ff067e24 */ /* 0x000fe4000f8e00ff */
[----:B------:R-:W-:-:S02]  /*17a0*/  IMAD.U32 R7, RZ, RZ, UR5 ;  /* 0x00000005ff077e24 */ /* 0x000fc4000f8e00ff */
[----:B------:R-:W-:Y:S02]  /*17b0*/  IMAD.U32 R11, RZ, RZ, UR7 ;  /* 0x00000007ff0b7e24 */ /* 0x000fe4000f8e00ff */
[----:B------:R-:W-:Y:S02]  /*17c0*/  IMAD.MOV.U32 R8, RZ, RZ, 0x1e1 ;  /* 0x000001e1ff087424 */ /* 0x000fe400078e00ff */
[----:B0-----:R-:W-:Y:S02]  /*17d0*/  IMAD.MOV.U32 R12, RZ, RZ, 0x1 ;  /* 0x00000001ff0c7424 */ /* 0x001fe400078e00ff */
[----:B-1----:R-:W-:-:S07]  /*17e0*/  IMAD.MOV.U32 R13, RZ, RZ, RZ ;  /* 0x000000ffff0d7224 */ /* 0x002fce00078e00ff */
[----:B------:R-:W-:-:S07]  /*17f0*/  LEPC R20, `(.L_x_20) ;  /* 0x000000001014794e */ /* 0x000fce0000000000 */
[----:B--2--5:R-:W-:Y:S05]  /*1800*/  CALL.ABS.NOINC R14 ;  /* 0x000000000e007343 */ /* 0x024fea0003c00000 */
.L_x_20:
[----:B------:R-:W-:-:S13]  /*1810*/  ISETP.NE.AND P0, PT, R174, 0x3, PT ;  /* 0x00000003ae00780c */ /* 0x000fda0003f05270 */
[----:B------:R-:W-:Y:S05]  /*1820*/  @!P0 BRA `(.L_x_21) ;  /* 0x0000000000048947 */ /* 0x000fea0003800000 */
[----:B------:R-:W-:Y:S01]  /*1830*/  BPT.TRAP 0x1 ;  /* 0x000000040000795c */ /* 0x000fe20000300000 */
.L_x_21:
[----:B------:R-:W-:Y:S02]  /*1840*/  IMAD.U32 R3, RZ, RZ, UR38 ;  /* 0x00000026ff037e24 */ /* 0x000fe4000f8e00ff */
[----:B-1----:R-:W-:-:S03]  /*1850*/  IMAD.U32 R0, RZ, RZ, UR39 ;  /* 0x00000027ff007e24 */ /* 0x002fc6000f8e00ff */
[----:B------:R-:W-:Y:S02]  /*1860*/  LEA R3, R3, UR41, 0x3 ;  /* 0x0000002903037c11 */ /* 0x000fe4000f8e18ff */
[----:B------:R-:W-:-:S04]  /*1870*/  SHF.L.U32 R0, R0, 0x1f, RZ ;  /* 0x0000001f00007819 */ /* 0x000fc800000006ff */
[----:B------:R1:W2:Y:S01]  /*1880*/  SYNCS.PHASECHK.TRANS64.TRYWAIT P1, [R3+URZ], R0 ;  /* 0x00000000030075a7 */ /* 0x0002a2000802017f */
[----:B------:R-:W-:Y:S05]  /*1890*/  @!P0 BRA `(.L_x_22) ;  /* 0x0000000000048947 */ /* 0x000fea0003800000 */
[----:B------:R-:W-:Y:S01]  /*18a0*/  BPT.TRAP 0x1 ;  /* 0x000000040000795c */ /* 0x000fe20000300000 */
.L_x_22:
[----:B------:R-:W-:-:S05]  /*18b0*/  IMAD.U32 R4, RZ, RZ, UR43 ;  /* 0x0000002bff047e24 */ /* 0x000fca000f8e00ff */
[----:B------:R-:W-:Y:S01]  /*18c0*/  ISETP.GE.AND P2, PT, R4, 0x1, PT ;  /* 0x000000010400780c */ /* 0x000fe20003f46270 */
[----:B--2---:R-:W-:-:S12]  /*18d0*/  @P1 BRA `(.L_x_23) ;  /* 0x0000000000081947 */ /* 0x004fd80003800000 */
[----:B------:R-:W2:Y:S02]  /*18e0*/  SYNCS.PHASECHK.TRANS64.TRYWAIT P1, [R3+URZ], R0 ;  /* 0x00000000030075a7 */ /* 0x000ea4000802017f */
[----:B--2---:R-:W-:Y:S05]  /*18f0*/  @!P1 BRA `(.L_x_24) ;  /* 0x0000009c00d89947 */ /* 0x004fea0003800000 */
.L_x_23:
[----:B------:R-:W-:Y:S05]  /*1900*/  WARPSYNC.ALL ;  /* 0x0000000000007948 */ /* 0x000fea0003800000 */
[----:B------:R-:W-:Y:S01]  /*1910*/  UIADD3 UR4, UR41, 0x180, URZ ;  /* 0x0000018029047890 */ /* 0x000fe2000fffe03f */
[----:B------:R-:W-:Y:S01]  /*1920*/  WARPGROUP.ARRIVE ;  /* 0x00000000000079c5 */ /* 0x000fe20000000000 */
[----:B------:R-:W-:Y:S02]  /*1930*/  UIADD3 UR5, UR41, 0xa180, URZ ;  /* 0x0000a18029057890 */ /* 0x000fe4000fffe03f */
[----:B------:R-:W-:Y:S02]  /*1940*/  USHF.R.U32.HI UR4, URZ, 0x4, UR4 ;  /* 0x000000043f047899 */ /* 0x000fe40008011604 */
[----:B------:R-:W-:-:S02]  /*1950*/  USHF.R.U32.HI UR5, URZ, 0x4, UR5 ;  /* 0x000000043f057899 */ /* 0x000fc40008011605 */
[----:B------:R-:W-:Y:S02]  /*1960*/  ULOP3.LUT UR4, UR4, 0x3fff, URZ, 0xc0, !UPT ;  /* 0x00003fff04047892 */ /* 0x000fe4000f8ec03f */
[----:B------:R-:W-:Y:S02]  /*1970*/  ULOP3.LUT UR5, UR5, 0x3fff, URZ, 0xc0, !UPT ;  /* 0x00003fff05057892 */ /* 0x000fe4000f8ec03f */
[----:B------:R-:W-:Y:S02]  /*1980*/  ULOP3.LUT UR8, UR4, 0x10000, URZ, 0xfc, !UPT ;  /* 0x0001000004087892 */ /* 0x000fe4000f8efc3f */
[----:B------:R-:W-:Y:S02]  /*1990*/  ULOP3.LUT UR9, UR5, 0x10000, URZ, 0xfc, !UPT ;  /* 0x0001000005097892 */ /* 0x000fe4000f8efc3f */
[----:B------:R-:W-:Y:S02]  /*19a0*/  ULEA UR10, UR38, UR8, 0x9 ;  /* 0x00000008260a7291 */ /* 0x000fe4000f8e483f */
[----:B------:R-:W-:Y:S01]  /*19b0*/  ULEA UR11, UR38, UR9, 0xb ;  /* 0x00000009260b7291 */ /* 0x000fe2000f8e583f */
[----:B------:R-:W-:Y:S01]  /*19c0*/  UMOV UR5, 0x40000040 ;  /* 0x4000004000057882 */ /* 0x000fe20000000000 */
[----:B------:R-:W-:-:S03]  /*19d0*/  UMOV UR7, 0x40000040 ;  /* 0x4000004000077882 */ /* 0x000fc60000000000 */
[----:B------:R-:W-:Y:S02]  /*19e0*/  UMOV UR4, UR10 ;  /* 0x0000000a00047c82 */ /* 0x000fe40008000000 */
[----:B------:R-:W-:Y:S02]  /*19f0*/  UMOV UR6, UR11 ;  /* 0x0000000b00067c82 */ /* 0x000fe40008000000 */
[----:B------:R-:W-:Y:S01]  /*1a00*/  HGMMA.64x256x16.F32 R24, gdesc[UR4], RZ, !UPT, gsb0 ;  /* 0x03e00000041879f0 */ /* 0x000fe2000c0008ff */
[----:B------:R-:W-:Y:S02]  /*1a10*/  UIADD3 UR4, UR10, 0x2, URZ ;  /* 0x000000020a047890 */ /* 0x000fe4000fffe03f */
[----:B------:R-:W-:Y:S01]  /*1a20*/  UIADD3 UR6, UR11, 0x2, URZ ;  /* 0x000000020b067890 */ /* 0x000fe2000fffe03f */
[----:B------:R-:W-:Y:S01]  /*1a30*/  UMOV UR5, 0x40000040 ;  /* 0x4000004000057882 */ /* 0x000fe20000000000 */
[----:B------:R-:W-:Y:S01]  /*1a40*/  UMOV UR7, 0x40000040 ;  /* 0x4000004000077882 */ /* 0x000fe20000000000 */
[----:B------:R-:W-:-:S02]  /*1a50*/  WARPGROUP.DEPBAR.LE gsb0, 0x0 ;  /* 0x00008000000079c5 */ /* 0x000fc40000010000 */
[----:B------:R-:W-:-:S15]  /*1a60*/  WARPGROUP.ARRIVE ;  /* 0x00000000000079c5 */ /* 0x000fde0000000000 */
[----:B------:R-:W-:-:S05]  /*1a70*/  NOP ;  /* 0x0000000000007918 */ /* 0x000fca0000000000 */
[----:B------:R-:W-:Y:S01]  /*1a80*/  HGMMA.64x256x16.F32 R24, gdesc[UR4], R24, gsb0 ;  /* 0x03e00000041879f0 */ /* 0x000fe20008000818 */
[----:B------:R-:W-:Y:S02]  /*1a90*/  UIADD3 UR4, UR10, 0x4, URZ ;  /* 0x000000040a047890 */ /* 0x000fe4000fffe03f */
[----:B------:R-:W-:Y:S01]  /*1aa0*/  UIADD3 UR6, UR11, 0x4, URZ ;  /* 0x000000040b067890 */ /* 0x000fe2000fffe03f */
[----:B------:R-:W-:Y:S01]  /*1ab0*/  UMOV UR5, 0x40000040 ;  /* 0x4000004000057882 */ /* 0x000fe20000000000 */
[----:B------:R-:W-:Y:S01]  /*1ac0*/  UMOV UR7, 0x40000040 ;  /* 0x4000004000077882 */ /* 0x000fe20000000000 */
[----:B------:R-:W-:Y:S02]  /*1ad0*/  WARPGROUP.DEPBAR.LE gsb0, 0x0 ;  /* 0x00008000000079c5 */ /* 0x000fe40000010000 */
        /* <DEDUP_REMOVED lines=10> */
[----:B------:R-:W-:Y:S03]  /*1b80*/  HGMMA.64x256x16.F32 R24, gdesc[UR4], R24, gsb0 ;  /* 0x03e00000041879f0 */ /* 0x000fe60008000818 */
[----:B------:R-:W-:Y:S02]  /*1b90*/  WARPGROUP.DEPBAR.LE gsb0, 0x0 ;  /* 0x00008000000079c5 */ /* 0x000fe40000010000 */
[----:B------:R-:W-:Y:S05]  /*1ba0*/  @!P2 BRA `(.L_x_25) ;  /* 0x000000040020a947 */ /* 0x000fea0003800000 */
[----:B------:R-:W-:Y:S01]  /*1bb0*/  UIADD3 UR4, UR38, 0x1, URZ ;  /* 0x0000000126047890 */ /* 0x000fe2000fffe03f */
[----:B-12---:R-:W-:Y:S02]  /*1bc0*/  IMAD.U32 R0, RZ, RZ, UR43 ;  /* 0x0000002bff007e24 */ /* 0x006fe4000f8e00ff */
[----:B------:R-:W-:Y:S01]  /*1bd0*/  IMAD.U32 R3, RZ, RZ, UR38 ;  /* 0x00000026ff037e24 */ /* 0x000fe2000f8e00ff */
[----:B------:R-:W-:-:S04]  /*1be0*/  UISETP.NE.AND UP0, UPT, UR4, 0x5, UPT ;  /* 0x000000050400788c */ /* 0x000fc8000bf05270 */
[----:B------:R-:W-:Y:S02]  /*1bf0*/  USEL UR5, URZ, 0x1, UP0 ;  /* 0x000000013f057887 */ /* 0x000fe40008000000 */
[----:B------:R-:W-:Y:S02]  /*1c00*/  USEL UR10, UR4, URZ, UP0 ;  /* 0x0000003f040a7287 */ /* 0x000fe40008000000 */
[----:B------:R-:W-:-:S06]  /*1c10*/  ULOP3.LUT UR5, UR39, UR5, URZ, 0x3c, !UPT ;  /* 0x0000000527057292 */ /* 0x000fcc000f8e3c3f */
[----:B------:R-:W-:-:S07]  /*1c20*/  IMAD.U32 R6, RZ, RZ, UR5 ;  /* 0x00000005ff067e24 */ /* 0x000fce000f8e00ff */
.L_x_32:
[----:B------:R-:W-:Y:S05]  /*1c30*/  @!P0 BRA `(.L_x_26) ;  /* 0x0000000000048947 */ /* 0x000fea0003800000 */
[----:B------:R-:W-:Y:S01]  /*1c40*/  BPT.TRAP 0x1 ;  /* 0x000000040000795c */ /* 0x000fe20000300000 */
.L_x_26:
[----:B------:R-:W-:Y:S01]  /*1c50*/  ULEA UR4, UR10, UR41, 0x3 ;  /* 0x000000290a047291 */ /* 0x000fe2000f8e183f */
[----:B------:R-:W-:-:S08]  /*1c60*/  SHF.L.U32 R4, R6, 0x1f, RZ ;  /* 0x0000001f06047819 */ /* 0x000fd000000006ff */
[----:B------:R1:W2:Y:S01]  /*1c70*/  SYNCS.PHASECHK.TRANS64.TRYWAIT P1, [UR4], R4 ;  /* 0x00000004ff0075a7 */ /* 0x0002a20008020144 */
[----:B------:R-:W-:Y:S05]  /*1c80*/  @!P0 BRA `(.L_x_27) ;  /* 0x0000000000048947 */ /* 0x000fea0003800000 */
[----:B------:R-:W-:Y:S01]  /*1c90*/  BPT.TRAP 0x1 ;  /* 0x000000040000795c */ /* 0x000fe20000300000 */
.L_x_27:
[----:B--2---:R-:W-:Y:S05]  /*1ca0*/  @P1 BRA `(.L_x_28) ;  /* 0x0000000000081947 */ /* 0x004fea0003800000 */
[----:B------:R-:W2:Y:S02]  /*1cb0*/  SYNCS.PHASECHK.TRANS64.TRYWAIT P1, [UR4], R4 ;  /* 0x00000004ff0075a7 */ /* 0x000ea40008020144 */
[----:B--2---:R-:W-:Y:S05]  /*1cc0*/  @!P1 BRA `(.L_x_29) ;  /* 0x0000009800f89947 */ /* 0x004fea0003800000 */
.L_x_28:
[----:B------:R-:W-:Y:S01]  /*1cd0*/  ULEA UR11, UR10, UR8, 0x9 ;  /* 0x000000080a0b7291 */ /* 0x000fe2000f8e483f */
[----:B------:R-:W-:Y:S01]  /*1ce0*/  WARPGROUP.ARRIVE ;  /* 0x00000000000079c5 */ /* 0x000fe20000000000 */
[----:B------:R-:W-:Y:S01]  /*1cf0*/  ULEA UR12, UR10, UR9, 0xb ;  /* 0x000000090a0c7291 */ /* 0x000fe2000f8e583f */
[----:B------:R-:W-:Y:S01]  /*1d00*/  UMOV UR5, 0x40000040 ;  /* 0x4000004000057882 */ /* 0x000fe20000000000 */
[----:B------:R-:W-:-:S03]  /*1d10*/  UMOV UR7, 0x40000040 ;  /* 0x4000004000077882 */ /* 0x000fc60000000000 */
[----:B------:R-:W-:Y:S02]  /*1d20*/  UMOV UR4, UR11 ;  /* 0x0000000b00047c82 */ /* 0x000fe40008000000 */
[----:B------:R-:W-:Y:S02]  /*1d30*/  UMOV UR6, UR12 ;  /* 0x0000000c00067c82 */ /* 0x000fe40008000000 */
[----:B------:R-:W-:Y:S01]  /*1d40*/  HGMMA.64x256x16.F32 R24, gdesc[UR4], R24, gsb0 ;  /* 0x03e00000041879f0 */ /* 0x000fe20008000818 */
        /* <DEDUP_REMOVED lines=26> */
[----:B------:R-:W-:Y:S01]  /*1ef0*/  BPT.TRAP 0x1 ;  /* 0x000000040000795c */ /* 0x000fe20000300000 */
.L_x_30:
[----:B------:R-:W-:-:S13]  /*1f00*/  ISETP.NE.AND P1, PT, R153, RZ, PT ;  /* 0x000000ff9900720c */ /* 0x000fda0003f25270 */
[----:B-12---:R-:W-:-:S05]  /*1f10*/  @P1 LEA R4, R3, UR41, 0x3 ;  /* 0x0000002903041c11 */ /* 0x006fca000f8e18ff */
[----:B------:R-:W-:-:S05]  /*1f20*/  @P1 VIADD R5, R4, 0x28 ;  /* 0x0000002804051836 */ /* 0x000fca0000000000 */
[----:B------:R-:W-:-:S04]  /*1f30*/  @P1 PRMT R5, R152, 0x654, R5 ;  /* 0x0000065498051816 */ /* 0x000fc80000000005 */
[----:B------:R1:W-:Y:S01]  /*1f40*/  @P1 SYNCS.ARRIVE.TRANS64.RED.A1T0 RZ, [R5+URZ], RZ ;  /* 0x000000ff05ff19a7 */ /* 0x0003e2000810043f */
[----:B------:R-:W-:-:S13]  /*1f50*/  ISETP.GT.U32.AND P1, PT, R16, 0x1, PT ;  /* 0x000000011000780c */ /* 0x000fda0003f24070 */
[----:B-1----:R-:W-:Y:S05]  /*1f60*/  @P1 BRA `(.L_x_31) ;  /* 0x0000000000041947 */ /* 0x002fea0003800000 */
[----:B------:R-:W-:Y:S01]  /*1f70*/  BPT.TRAP 0x1 ;  /* 0x000000040000795c */ /* 0x000fe20000300000 */
.L_x_31:
[----:B------:R-:W-:Y:S01]  /*1f80*/  UIADD3 UR10, UR10, 0x1, URZ ;  /* 0x000000010a0a7890 */ /* 0x000fe2000fffe03f */
[C---:B------:R-:W-:Y:S01]  /*1f90*/  ISETP.GT.AND P2, PT, R0.reuse, 0x1, PT ;  /* 0x000000010000780c */ /* 0x040fe20003f44270 */
[----:B------:R-:W-:Y:S02]  /*1fa0*/  VIADD R3, R3, 0x1 ;  /* 0x0000000103037836 */ /* 0x000fe40000000000 */
[----:B------:R-:W-:Y:S01]  /*1fb0*/  UISETP.NE.AND UP0, UPT, UR10, 0x5, UPT ;  /* 0x000000050a00788c */ /* 0x000fe2000bf05270 */
[----:B------:R-:W-:Y:S02]  /*1fc0*/  VIADD R0, R0, 0xffffffff ;  /* 0xffffffff00007836 */ /* 0x000fe40000000000 */
[C---:B------:R-:W-:Y:S01]  /*1fd0*/  ISETP.NE.AND P1, PT, R3.reuse, 0x5, PT ;  /* 0x000000050300780c */ /* 0x040fe20003f25270 */
[----:B------:R-:W-:Y:S02]  /*1fe0*/  USEL UR4, URZ, 0x1, UP0 ;  /* 0x000000013f047887 */ /* 0x000fe40008000000 */
[----:B------:R-:W-:Y:S01]  /*1ff0*/  USEL UR10, UR10, URZ, UP0 ;  /* 0x0000003f0a0a7287 */ /* 0x000fe20008000000 */
[----:B------:R-:W-:-:S03]  /*2000*/  SEL R3, R3, RZ, P1 ;  /* 0x000000ff03037207 */ /* 0x000fc60000800000 */
[----:B------:R-:W-:Y:S01]  /*2010*/  LOP3.LUT R6, R6, UR4, RZ, 0x3c, !PT ;  /* 0x0000000406067c12 */ /* 0x000fe2000f8e3cff */
[----:B------:R-:W-:Y:S07]  /*2020*/  @P2 BRA `(.L_x_32) ;  /* 0xfffffffc00002947 */ /* 0x000fee000383ffff */
.L_x_25:
[----:B-12---:R-:W1:Y:S01]  /*2030*/  LDC R0, c[0x0][0x28c] ;  /* 0x0000a300ff007b82 */ /* 0x006e620000000800 */
[----:B------:R2:W-:Y:S01]  /*2040*/  SYNCS.ARRIVE.TRANS64.A1T0 RZ, [R160+UR45], RZ ;  /* 0x000000ffa0ff79a7 */ /* 0x0005e2000810002d */
[----:B-1----:R-:W-:-:S13]  /*2050*/  ISETP.GE.AND P1, PT, R0, 0x1, PT ;  /* 0x000000010000780c */ /* 0x002fda0003f26270 */
[----:B--2---:R-:W-:Y:S05]  /*2060*/  @!P1 BRA `(.L_x_33) ;  /* 0x0000000000449947 */ /* 0x004fea0003800000 */
[----:B------:R-:W-:Y:S05]  /*2070*/  @!P0 BRA `(.L_x_34) ;  /* 0x0000000000048947 */ /* 0x000fea0003800000 */
[----:B------:R-:W-:Y:S01]  /*2080*/  BPT.TRAP 0x1 ;  /* 0x000000040000795c */ /* 0x000fe20000300000 */
.L_x_34:
[----:B------:R-:W-:-:S13]  /*2090*/  ISETP.NE.AND P0, PT, R153, RZ, PT ;  /* 0x000000ff9900720c */ /* 0x000fda0003f05270 */
[----:B------:R-:W-:-:S05]  /*20a0*/  VOTEU.ANY UP0, P0 ;  /* 0x00000000003f7886 */ /* 0x000fca0000000100 */
[----:B------:R-:W-:-:S06]  /*20b0*/  @UP0 UIADD3 UR4, UR43, UR38, URZ ;  /* 0x000000262b040290 */ /* 0x000fcc000fffe03f */
[----:B------:R-:W-:Y:S02]  /*20c0*/  IMAD.U32 R4, RZ, RZ, UR4 ;  /* 0x00000004ff047e24 */ /* 0x000fe4000f8e00ff */
[----:B------:R-:W-:Y:S02]  /*20d0*/  IMAD.U32 R3, RZ, RZ, UR4 ;  /* 0x00000004ff037e24 */ /* 0x000fe4000f8e00ff */
[----:B------:R-:W-:-:S05]  /*20e0*/  @P0 IMAD.WIDE.U32 R4, R4, -0x33333333, RZ ;  /* 0xcccccccd04040825 */ /* 0x000fca00078e00ff */
[----:B------:R-:W-:-:S05]  /*20f0*/  @P0 SHF.R.U32.HI R0, RZ, 0x2, R5 ;  /* 0x00000002ff000819 */ /* 0x000fca0000011605 */
[----:B------:R-:W-:-:S05]  /*2100*/  @P0 IMAD R0, R0, -0x5, R3 ;  /* 0xfffffffb00000824 */ /* 0x000fca00078e0203 */
[----:B------:R-:W-:-:S05]  /*2110*/  @P0 LEA R0, R0, UR41, 0x3 ;  /* 0x0000002900000c11 */ /* 0x000fca000f8e18ff */
[----:B------:R-:W-:-:S05]  /*2120*/  @P0 VIADD R3, R0, 0x28 ;  /* 0x0000002800030836 */ /* 0x000fca0000000000 */
[----:B------:R-:W-:-:S04]  /*2130*/  @P0 PRMT R3, R152, 0x654, R3 ;  /* 0x0000065498030816 */ /* 0x000fc80000000003 */
[----:B------:R1:W-:Y:S01]  /*2140*/  @P0 SYNCS.ARRIVE.TRANS64.RED.A1T0 RZ, [R3+URZ], RZ ;  /* 0x000000ff03ff09a7 */ /* 0x0003e2000810043f */
[----:B------:R-:W-:-:S13]  /*2150*/  ISETP.GT.U32.AND P0, PT, R16, 0x1, PT ;  /* 0x000000011000780c */ /* 0x000fda0003f04070 */
[----:B-1----:R-:W-:Y:S05]  /*2160*/  @P0 BRA `(.L_x_33) ;  /* 0x0000000000040947 */ /* 0x002fea0003800000 */
[----:B------:R-:W-:Y:S01]  /*2170*/  BPT.TRAP 0x1 ;  /* 0x000000040000795c */ /* 0x000fe20000300000 */
.L_x_33:
[----:B------:R-:W-:Y:S01]  /*2180*/  SHF.L.U32 R0, R175, 0x1f, RZ ;  /* 0x0000001faf007819 */ /* 0x000fe200000006ff */
[----:B------:R-:W-:Y:S01]  /*2190*/  UIADD3 UR38, UR44, UR38, URZ ;  /* 0x000000262c267290 */ /* 0x000fe2000fffe03f */
[----:B------:R-:W1:Y:S01]  /*21a0*/  LDC R15, c[0x0][0x288] ;  /* 0x0000a200ff0f7b82 */ /* 0x000e620000000800 */
[----:B------:R-:W-:Y:S01]  /*21b0*/  UISETP.GE.U32.AND UP1, UPT, UR44, 0x5, UPT ;  /* 0x000000052c00788c */ /* 0x000fe2000bf26070 */
[----:B------:R-:W-:Y:S01]  /*21c0*/  IMAD.SHL.U32 R8, R158, 0x2, RZ ;  /* 0x000000029e087824 */ /* 0x000fe200078e00ff */
[----:B------:R-:W-:Y:S02]  /*21d0*/  UISETP.GT.U32.AND UP0, UPT, UR38, 0x4, UPT ;  /* 0x000000042600788c */ /* 0x000fe4000bf04070 */
[----:B------:R-:W-:Y:S02]  /*21e0*/  UIMAD.WIDE.U32 UR4, UR38, -0x33333333, URZ ;  /* 0xcccccccd260478a5 */ /* 0x000fe4000f8e003f */
[----:B------:R-:W-:Y:S01]  /*21f0*/  UISETP.LT.U32.AND UP0, UPT, UR44, 0x5, UP0 ;  /* 0x000000052c00788c */ /* 0x000fe20008701070 */
[----:B------:R-:W2:Y:S01]  /*2200*/  SYNCS.PHASECHK.TRANS64.TRYWAIT P0, [R159+UR42+0x10], R0 ;  /* 0x000010009f0075a7 */ /* 0x000ea2000800016a */
[----:B------:R-:W-:Y:S01]  /*2210*/  USHF.R.U32.HI UR4, URZ, 0x2, UR5 ;  /* 0x000000023f047899 */ /* 0x000fe20008011605 */
[----:B------:R-:W-:Y:S01]  /*2220*/  SHF.R.S32.HI R9, RZ, 0x1f, R8 ;  /* 0x0000001fff097819 */ /* 0x000fe20000011408 */
[----:B------:R-:W-:-:S02]  /*2230*/  USEL UR6, URZ, 0x1, !UP0 ;  /* 0x000000013f067887 */ /* 0x000fc4000c000000 */
[----:B------:R-:W-:Y:S02]  /*2240*/  UIMAD UR38, UR4, -0x5, UR38 ;  /* 0xfffffffb042678a4 */ /* 0x000fe4000f8e0226 */
[----:B------:R-:W-:-:S04]  /*2250*/  ULOP3.LUT UR39, UR39, UR6, URZ, 0x3c, !UPT ;  /* 0x0000000627277292 */ /* 0x000fc8000f8e3c3f */
[----:B------:R-:W-:Y:S01]  /*2260*/  @UP1 ULOP3.LUT UR39, UR39, 0x1, UR4, 0x78, !UPT ;  /* 0x0000000127271892 */ /* 0x000fe2000f8e7804 */
[----:B-12---:R-:W-:Y:S11]  /*2270*/  @!P0 BRA `(.L_x_35) ;  /* 0x0000009400a48947 */ /* 0x006ff60003800000 */
.L_x_318:
[----:B------:R-:W-:Y:S01]  /*2280*/  IMAD.SHL.U32 R14, R19, 0x40, RZ ;  /* 0x00000040130e7824 */ /* 0x000fe200078e00ff */
[----:B------:R-:W-:Y:S01]  /*2290*/  ULDC UR6, c[0x0][0x284] ;  /* 0x0000a10000067ab9 */ /* 0x000fe20000000800 */
[----:B0-----:R-:W-:Y:S01]  /*22a0*/  IMAD.SHL.U32 R12, R22, 0x100, RZ ;  /* 0x00000100160c7824 */ /* 0x001fe200078e00ff */
[----:B------:R-:W-:Y:S01]  /*22b0*/  SHF.R.S32.HI R165, RZ, 0x1f, R2 ;  /* 0x0000001fffa57819 */ /* 0x000fe20000011402 */
[----:B------:R-:W-:Y:S01]  /*22c0*/  ULDC.64 UR4, c[0x0][0x5d0] ;  /* 0x0001740000047ab9 */ /* 0x000fe20000000a00 */
[----:B------:R-:W-:Y:S01]  /*22d0*/  ISETP.GE.AND P0, PT, R14, UR6, PT ;  /* 0x000000060e007c0c */ /* 0x000fe2000bf06270 */
[----:B------:R-:W-:Y:S01]  /*22e0*/  IMAD.WIDE.U32 R4, R2, UR4, R8 ;  /* 0x0000000402047c25 */ /* 0x000fe2000f8e0008 */
[----:B------:R-:W-:Y:S02]  /*22f0*/  SHF.R.S32.HI R13, RZ, 0x1f, R12 ;  /* 0x0000001fff0d7819 */ /* 0x000fe4000001140c */
[C---:B------:R-:W-:Y:S01]  /*2300*/  ISETP.GE.OR P0, PT, R12.reuse, R15, P0 ;  /* 0x0000000f0c00720c */ /* 0x040fe20000706670 */
[----:B------:R-:W-:Y:S01]  /*2310*/  IMAD R3, R165, UR4, RZ ;  /* 0x00000004a5037c24 */ /* 0x000fe2000f8e02ff */
[----:B------:R-:W-:-:S03]  /*2320*/  IADD3 R6, P1, R12, R4, RZ ;  /* 0x000000040c067210 */ /* 0x000fc60007f3e0ff */
[----:B------:R-:W-:-:S05]  /*2330*/  IMAD R3, R2, UR5, R3 ;  /* 0x0000000502037c24 */ /* 0x000fca000f8e0203 */
[----:B------:R-:W-:-:S03]  /*2340*/  IADD3.X R7, R13, R5, R3, P1, !PT ;  /* 0x000000050d077210 */ /* 0x000fc60000ffe403 */
[----:B------:R-:W-:Y:S05]  /*2350*/  @P0 BRA `(.L_x_36) ;  /* 0x0000007c00040947 */ /* 0x000fea0003800000 */
[----:B------:R-:W0:Y:S01]  /*2360*/  LDC.64 R10, c[0x0][0x5c8] ;  /* 0x00017200ff0a7b82 */ /* 0x000e220000000a00 */
[----:B-----5:R-:W-:Y:S01]  /*2370*/  FSETP.NEU.AND P0, PT, R155, RZ, PT ;  /* 0x000000ff9b00720b */ /* 0x020fe20003f0d000 */
[----:B------:R-:W-:Y:S01]  /*2380*/  IMAD R3, R158, -0x2, R15 ;  /* 0xfffffffe9e037824 */ /* 0x000fe200078e020f */
[----:B------:R-:W-:Y:S01]  /*2390*/  BSSY B0, `(.L_x_36) ;  /* 0x00007bd000007945 */ /* 0x000fe20003800000 */
[----:B------:R-:W-:-:S04]  /*23a0*/  IMAD.WIDE R166, R19, 0x40, R156 ;  /* 0x0000004013a67825 */ /* 0x000fc800078e029c */
[----:B-1----:R-:W-:Y:S02]  /*23b0*/  IMAD.IADD R0, R3, 0x1, -R12 ;  /* 0x0000000103007824 */ /* 0x002fe400078e0a0c */
[----:B------:R-:W-:-:S03]  /*23c0*/  IMAD.IADD R3, R163, 0x1, -R14 ;  /* 0x00000001a3037824 */ /* 0x000fc600078e0a0e */
[----:B------:R-:W-:-:S04]  /*23d0*/  ISETP.GT.AND P2, PT, R0, RZ, PT ;  /* 0x000000ff0000720c */ /* 0x000fc80003f44270 */
[----:B------:R-:W-:Y:S01]  /*23e0*/  ISETP.GT.AND P1, PT, R3, RZ, P2 ;  /* 0x000000ff0300720c */ /* 0x000fe20001724270 */
[-C--:B0-----:R-:W-:Y:S02]  /*23f0*/  IMAD R4, R167, R10.reuse, RZ ;  /* 0x0000000aa7047224 */ /* 0x081fe400078e02ff */
[----:B------:R-:W-:-:S04]  /*2400*/  IMAD.WIDE.U32 R6, R166, R10, R6 ;  /* 0x0000000aa6067225 */ /* 0x000fc800078e0006 */
[----:B------:R-:W-:-:S04]  /*2410*/  IMAD R5, R166, R11, R4 ;  /* 0x0000000ba6057224 */ /* 0x000fc800078e0204 */
[----:B------:R-:W-:Y:S01]  /*2420*/  IMAD.IADD R179, R7, 0x1, R5 ;  /* 0x0000000107b37824 */ /* 0x000fe200078e0205 */
[----:B------:R-:W-:Y:S06]  /*2430*/  @!P0 BRA `(.L_x_37) ;  /* 0x0000005400988947 */ /* 0x000fec0003800000 */
[----:B------:R-:W0:Y:S01]  /*2440*/  LDC.64 R20, c[0x0][0x5b8] ;  /* 0x00016e00ff147b82 */ /* 0x000e220000000a00 */
[----:B------:R-:W-:-:S07]  /*2450*/  ULDC.64 UR4, c[0x0][0x5c0] ;  /* 0x0001700000047ab9 */ /* 0x000fce0000000a00 */
[----:B------:R-:W1:Y:S08]  /*2460*/  LDC.64 R168, c[0x0][0x5b0] ;  /* 0x00016c00ffa87b82 */ /* 0x000e700000000a00 */
[----:B------:R-:W2:Y:S01]  /*2470*/  LDC.64 R14, c[0x0][0x5a8] ;  /* 0x00016a00ff0e7b82 */ /* 0x000ea20000000a00 */
[-C--:B0-----:R-:W-:Y:S02]  /*2480*/  IMAD R7, R165, R20.reuse, RZ ;  /* 0x00000014a5077224 */ /* 0x081fe400078e02ff */
[----:B------:R-:W-:-:S04]  /*2490*/  IMAD.WIDE.U32 R4, R2, R20, R8 ;  /* 0x0000001402047225 */ /* 0x000fc800078e0008 */
[----:B------:R-:W-:Y:S01]  /*24a0*/  IMAD R177, R2, R21, R7 ;  /* 0x0000001502b17224 */ /* 0x000fe200078e0207 */
[----:B------:R-:W-:Y:S01]  /*24b0*/  IADD3 R164, P0, R12, R4, RZ ;  /* 0x000000040ca47210 */ /* 0x000fe20007f1e0ff */
[----:B-1----:R-:W-:-:S03]  /*24c0*/  IMAD R4, R167, R168, RZ ;  /* 0x000000a8a7047224 */ /* 0x002fc600078e02ff */
[----:B------:R-:W-:Y:S01]  /*24d0*/  IADD3.X R165, R13, R5, R177, P0, !PT ;  /* 0x000000050da57210 */ /* 0x000fe200007fe4b1 */
[C---:B------:R-:W-:Y:S02]  /*24e0*/  IMAD R21, R166.reuse, R169, R4 ;  /* 0x000000a9a6157224 */ /* 0x040fe400078e0204 */
[----:B------:R-:W-:-:S04]  /*24f0*/  IMAD.WIDE.U32 R4, R166, R168, R164 ;  /* 0x000000a8a6047225 */ /* 0x000fc800078e00a4 */
[----:B------:R-:W-:Y:S01]  /*2500*/  IMAD.IADD R5, R5, 0x1, R21 ;  /* 0x0000000105057824 */ /* 0x000fe200078e0215 */
[----:B--2---:R-:W-:-:S04]  /*2510*/  LEA R170, P0, R4, R14, 0x1 ;  /* 0x0000000e04aa7211 */ /* 0x004fc800078008ff */
[----:B------:R-:W-:-:S05]  /*2520*/  LEA.HI.X R171, R4, R15, R5, 0x1, P0 ;  /* 0x0000000f04ab7211 */ /* 0x000fca00000f0c05 */
[----:B------:R0:W2:Y:S01]  /*2530*/  @P1 LDG.E.LTC128B.U16 R19, desc[UR36][R170.64] ;  /* 0x00000024aa131981 */ /* 0x0000a2000c1e1520 */
[----:B------:R-:W-:Y:S01]  /*2540*/  IMAD.WIDE.U32 R4, R166, R168, R12 ;  /* 0x000000a8a6047225 */ /* 0x000fe200078e000c */
[----:B------:R-:W-:Y:S02]  /*2550*/  BSSY B1, `(.L_x_38) ;  /* 0x0000014000017945 */ /* 0x000fe40003800000 */
[----:B------:R-:W-:-:S04]  /*2560*/  IADD3 R172, P0, R8, R4, RZ ;  /* 0x0000000408ac7210 */ /* 0x000fc80007f1e0ff */
[----:B------:R-:W-:Y:S01]  /*2570*/  IADD3.X R173, R9, R21, R5, P0, !PT ;  /* 0x0000001509ad7210 */ /* 0x000fe200007fe405 */
[C---:B0-----:R-:W-:Y:S01]  /*2580*/  IMAD.SHL.U32 R170, R168.reuse, 0x8, RZ ;  /* 0x00000008a8aa7824 */ /* 0x041fe200078e00ff */
[----:B------:R-:W-:Y:S01]  /*2590*/  SHF.L.U64.HI R171, R168, 0x3, R169 ;  /* 0x00000003a8ab7819 */ /* 0x000fe200000102a9 */
[----:B------:R-:W-:-:S04]  /*25a0*/  IMAD.WIDE.U32 R172, R2, R20, R172 ;  /* 0x0000001402ac7225 */ /* 0x000fc800078e00ac */
[----:B------:R-:W-:Y:S02]  /*25b0*/  IMAD.IADD R7, R177, 0x1, R173 ;  /* 0x00000001b1077824 */ /* 0x000fe400078e02ad */
[----:B--2---:R-:W-:-:S05]  /*25c0*/  HADD2.F32 R4, -RZ, R19.H0_H0 ;  /* 0x20000013ff047230 */ /* 0x004fca0000004100 */
[----:B------:R-:W-:Y:S01]  /*25d0*/  FMUL R5, R4, R155 ;  /* 0x0000009b04057220 */ /* 0x000fe20000400000 */
[----:B------:R-:W-:-:S03]  /*25e0*/  LEA R4, P0, R6, UR4, 0x1 ;  /* 0x0000000406047c11 */ /* 0x000fc6000f8008ff */
[----:B------:R-:W-:Y:S01]  /*25f0*/  FFMA R24, R24, R154, R5 ;  /* 0x0000009a18187223 */ /* 0x000fe20000000005 */
[----:B------:R-:W-:Y:S02]  /*2600*/  LEA.HI.X R5, R6, UR5, R179, 0x1, P0 ;  /* 0x0000000506057c11 */ /* 0x000fe400080f0cb3 */
[----:B------:R-:W-:Y:S02]  /*2610*/  ISETP.GT.AND P0, PT, R0, 0x1, PT ;  /* 0x000000010000780c */ /* 0x000fe40003f04270 */
[----:B------:R-:W-:Y:S02]  /*2620*/  F2FP.F16.F32.PACK_AB R24, RZ, R24 ;  /* 0x00000018ff18723e */ /* 0x000fe400000000ff */
[----:B------:R-:W-:Y:S02]  /*2630*/  ISETP.GT.AND P3, PT, R3, RZ, P0 ;  /* 0x000000ff0300720c */ /* 0x000fe40000764270 */
[C---:B------:R-:W-:Y:S01]  /*2640*/  LEA R6, P4, R172.reuse, R14, 0x1 ;  /* 0x0000000eac067211 */ /* 0x040fe200078808ff */
[----:B------:R0:W-:Y:S03]  /*2650*/  @P1 STG.E.U16 desc[UR36][R4.64], R24 ;  /* 0x0000001804001986 */ /* 0x0001e6000c101524 */
[----:B------:R-:W-:-:S07]  /*2660*/  LEA.HI.X R7, R172, R15, R7, 0x1, P4 ;  /* 0x0000000fac077211 */ /* 0x000fce00020f0c07 */
[----:B------:R-:W-:Y:S05]  /*2670*/  @!P3 BRA `(.L_x_39) ;  /* 0x000000000004b947 */ /* 0x000fea0003800000 */
[----:B------:R1:W5:Y:S02]  /*2680*/  LDG.E.LTC128B.U16 R19, desc[UR36][R6.64+0x2] ;  /* 0x0000022406137981 */ /* 0x000364000c1e1520 */
.L_x_39:
[----:B------:R-:W-:Y:S05]  /*2690*/  BSYNC B1 ;  /* 0x0000000000017941 */ /* 0x000fea0003800000 */
.L_x_38:
[----:B-----5:R-:W-:Y:S01]  /*26a0*/  HADD2.F32 R22, -RZ, R19.H0_H0 ;  /* 0x20000013ff167230 */ /* 0x020fe20000004100 */
[----:B------:R-:W-:Y:S01]  /*26b0*/  ISETP.GT.AND P2, PT, R3, 0x8, P2 ;  /* 0x000000080300780c */ /* 0x000fe20001744270 */
[----:B------:R-:W-:-:S04]  /*26c0*/  IMAD.WIDE.U32 R170, R166, R168, R170 ;  /* 0x000000a8a6aa7225 */ /* 0x000fc800078e00aa */
[----:B------:R-:W-:Y:S01]  /*26d0*/  FMUL R22, R22, R155 ;  /* 0x0000009b16167220 */ /* 0x000fe20000400000 */
[----:B------:R-:W-:Y:S01]  /*26e0*/  IMAD.IADD R167, R21, 0x1, R171 ;  /* 0x0000000115a77824 */ /* 0x000fe200078e02ab */
[----:B------:R-:W-:Y:S02]  /*26f0*/  IADD3 R21, P1, R164, R170, RZ ;  /* 0x000000aaa4157210 */ /* 0x000fe40007f3e0ff */
[----:B------:R-:W-:-:S03]  /*2700*/  FFMA R22, R25, R154, R22 ;  /* 0x0000009a19167223 */ /* 0x000fc60000000016 */
[----:B------:R-:W-:Y:S01]  /*2710*/  IMAD.X R164, R167, 0x1, R165, P1 ;  /* 0x00000001a7a47824 */ /* 0x000fe200008e06a5 */
[C---:B0-----:R-:W-:Y:S02]  /*2720*/  LEA R24, P1, R21.reuse, R14, 0x1 ;  /* 0x0000000e15187211 */ /* 0x041fe400078208ff */
[----:B------:R-:W-:Y:S02]  /*2730*/  F2FP.F16.F32.PACK_AB R22, RZ, R22 ;  /* 0x00000016ff16723e */ /* 0x000fe400000000ff */
[----:B------:R-:W-:-:S03]  /*2740*/  LEA.HI.X R25, R21, R15, R164, 0x1, P1 ;  /* 0x0000000f15197211 */ /* 0x000fc600008f0ca4 */
[----:B------:R0:W-:Y:S04]  /*2750*/  @P3 STG.E.U16 desc[UR36][R4.64+0x2], R22 ;  /* 0x0000021604003986 */ /* 0x0001e8000c101524 */
[----:B------:R-:W2:Y:S01]  /*2760*/  @P2 LDG.E.LTC128B.U16 R19, desc[UR36][R24.64] ;  /* 0x0000002418132981 */ /* 0x000ea2000c1e1520 */
[----:B------:R-:W-:Y:S01]  /*2770*/  IADD3 R8, P1, P3, R8, R170, R12 ;  /* 0x000000aa08087210 */ /* 0x000fe20007b3e00c */
[----:B------:R-:W-:Y:S01]  /*2780*/  BSSY B1, `(.L_x_40) ;  /* 0x0000011000017945 */ /* 0x000fe20003800000 */
[C---:B------:R-:W-:Y:S02]  /*2790*/  SHF.L.U64.HI R11, R10.reuse, 0x4, R11 ;  /* 0x000000040a0b7819 */ /* 0x040fe4000001020b */
[----:B------:R-:W-:Y:S02]  /*27a0*/  IADD3.X R9, R9, R167, R13, P1, P3 ;  /* 0x000000a709097210 */ /* 0x000fe40000fe640d */
[----:B------:R-:W-:-:S02]  /*27b0*/  LEA R10, P1, R10, R4, 0x4 ;  /* 0x000000040a0a7211 */ /* 0x000fc400078220ff */
[----:B------:R-:W-:Y:S01]  /*27c0*/  ISETP.GT.AND P0, PT, R3, 0x8, P0 ;  /* 0x000000080300780c */ /* 0x000fe20000704270 */
[----:B------:R-:W-:-:S04]  /*27d0*/  IMAD.WIDE.U32 R20, R2, R20, R8 ;  /* 0x0000001402147225 */ /* 0x000fc800078e0008 */
[----:B------:R-:W-:Y:S01]  /*27e0*/  IMAD.X R11, R11, 0x1, R5, P1 ;  /* 0x000000010b0b7824 */ /* 0x000fe200008e0605 */
[----:B------:R-:W-:Y:S01]  /*27f0*/  LEA R8, P3, R20, R14, 0x1 ;  /* 0x0000000e14087211 */ /* 0x000fe200078608ff */
[----:B------:R-:W-:-:S05]  /*2800*/  IMAD.IADD R2, R177, 0x1, R21 ;  /* 0x00000001b1027824 */ /* 0x000fca00078e0215 */
[----:B------:R-:W-:Y:S01]  /*2810*/  LEA.HI.X R9, R20, R15, R2, 0x1, P3 ;  /* 0x0000000f14097211 */ /* 0x000fe200018f0c02 */
[----:B--2---:R-:W-:-:S05]  /*2820*/  HADD2.F32 R12, -RZ, R19.H0_H0 ;  /* 0x20000013ff0c7230 */ /* 0x004fca0000004100 */
[----:B------:R-:W-:-:S04]  /*2830*/  FMUL R13, R12, R155 ;  /* 0x0000009b0c0d7220 */ /* 0x000fc80000400000 */
[----:B------:R-:W-:-:S05]  /*2840*/  FFMA R13, R26, R154, R13 ;  /* 0x0000009a1a0d7223 */ /* 0x000fca000000000d */
[----:B------:R-:W-:-:S05]  /*2850*/  F2FP.F16.F32.PACK_AB R13, RZ, R13 ;  /* 0x0000000dff0d723e */ /* 0x000fca00000000ff */
[----:B------:R0:W-:Y:S01]  /*2860*/  @P2 STG.E.U16 desc[UR36][R10.64], R13 ;  /* 0x0000000d0a002986 */ /* 0x0001e2000c101524 */
[----:B------:R-:W-:Y:S05]  /*2870*/  @!P0 BRA `(.L_x_41) ;  /* 0x0000000000048947 */ /* 0x000fea0003800000 */
[----:B------:R2:W5:Y:S02]  /*2880*/  LDG.E.LTC128B.U16 R19, desc[UR36][R8.64+0x2] ;  /* 0x0000022408137981 */ /* 0x000564000c1e1520 */
.L_x_41:
[----:B------:R-:W-:Y:S05]  /*2890*/  BSYNC B1 ;  /* 0x0000000000017941 */ /* 0x000fea0003800000 */
.L_x_40:
[----:B-----5:R-:W-:Y:S01]  /*28a0*/  HADD2.F32 R2, -RZ, R19.H0_H0 ;  /* 0x20000013ff027230 */ /* 0x020fe20000004100 */
[----:B------:R-:W-:Y:S01]  /*28b0*/  ISETP.GT.AND P1, PT, R0, 0x8, PT ;  /* 0x000000080000780c */ /* 0x000fe20003f24270 */
[----:B------:R-:W-:Y:S03]  /*28c0*/  BSSY B1, `(.L_x_42) ;  /* 0x0000008000017945 */ /* 0x000fe60003800000 */
[----:B------:R-:W-:Y:S01]  /*28d0*/  FMUL R2, R2, R155 ;  /* 0x0000009b02027220 */ /* 0x000fe20000400000 */
[----:B------:R-:W-:-:S03]  /*28e0*/  ISETP.GT.AND P2, PT, R3, RZ, P1 ;  /* 0x000000ff0300720c */ /* 0x000fc60000f44270 */
[----:B------:R-:W-:-:S05]  /*28f0*/  FFMA R2, R27, R154, R2 ;  /* 0x0000009a1b027223 */ /* 0x000fca0000000002 */
[----:B------:R-:W-:-:S05]  /*2900*/  F2FP.F16.F32.PACK_AB R2, RZ, R2 ;  /* 0x00000002ff02723e */ /* 0x000fca00000000ff */
[----:B------:R3:W-:Y:S01]  /*2910*/  @P0 STG.E.U16 desc[UR36][R10.64+0x2], R2 ;  /* 0x000002020a000986 */ /* 0x0007e2000c101524 */
[----:B------:R-:W-:Y:S05]  /*2920*/  @!P2 BRA `(.L_x_43) ;  /* 0x000000000004a947 */ /* 0x000fea0003800000 */
[----:B------:R4:W5:Y:S02]  /*2930*/  LDG.E.LTC128B.U16 R19, desc[UR36][R6.64+0x10] ;  /* 0x0000102406137981 */ /* 0x000964000c1e1520 */
.L_x_43:
[----:B------:R-:W-:Y:S05]  /*2940*/  BSYNC B1 ;  /* 0x0000000000017941 */ /* 0x000fea0003800000 */
.L_x_42:
[----:B---3-5:R-:W-:Y:S01]  /*2950*/  HADD2.F32 R2, -RZ, R19.H0_H0 ;  /* 0x20000013ff027230 */ /* 0x028fe20000004100 */
[----:B------:R-:W-:Y:S01]  /*2960*/  ISETP.GT.AND P0, PT, R0, 0x9, PT ;  /* 0x000000090000780c */ /* 0x000fe20003f04270 */
[----:B------:R-:W-:Y:S03]  /*2970*/  BSSY B1, `(.L_x_44) ;  /* 0x0000008000017945 */ /* 0x000fe60003800000 */
[----:B0-----:R-:W-:Y:S01]  /*2980*/  FMUL R13, R2, R155 ;  /* 0x0000009b020d7220 */ /* 0x001fe20000400000 */
[----:B------:R-:W-:-:S03]  /*2990*/  ISETP.GT.AND P3, PT, R3, RZ, P0 ;  /* 0x000000ff0300720c */ /* 0x000fc60000764270 */
[----:B------:R-:W-:-:S05]  /*29a0*/  FFMA R13, R28, R154, R13 ;  /* 0x0000009a1c0d7223 */ /* 0x000fca000000000d */
[----:B------:R-:W-:-:S05]  /*29b0*/  F2FP.F16.F32.PACK_AB R13, RZ, R13 ;  /* 0x0000000dff0d723e */ /* 0x000fca00000000ff */
[----:B------:R0:W-:Y:S01]  /*29c0*/  @P2 STG.E.U16 desc[UR36][R4.64+0x10], R13 ;  /* 0x0000100d04002986 */ /* 0x0001e2000c101524 */
[----:B------:R-:W-:Y:S05]  /*29d0*/  @!P3 BRA `(.L_x_45) ;  /* 0x000000000004b947 */ /* 0x000fea0003800000 */
[----:B------:R3:W5:Y:S02]  /*29e0*/  LDG.E.LTC128B.U16 R19, desc[UR36][R6.64+0x12] ;  /* 0x0000122406137981 */ /* 0x000764000c1e1520 */
.L_x_45:
[----:B------:R-:W-:Y:S05]  /*29f0*/  BSYNC B1 ;  /* 0x0000000000017941 */ /* 0x000fea0003800000 */
.L_x_44:
[----:B-----5:R-:W-:Y:S01]  /*2a00*/  HADD2.F32 R2, -RZ, R19.H0_H0 ;  /* 0x20000013ff027230 */ /* 0x020fe20000004100 */
[----:B------:R-:W-:Y:S01]  /*2a10*/  ISETP.GT.AND P1, PT, R3, 0x8, P1 ;  /* 0x000000080300780c */ /* 0x000fe20000f24270 */
[----:B------:R-:W-:Y:S03]  /*2a20*/  BSSY B1, `(.L_x_46) ;  /* 0x0000007000017945 */ /* 0x000fe60003800000 */
[----:B------:R-:W-:-:S04]  /*2a30*/  FMUL R2, R2, R155 ;  /* 0x0000009b02027220 */ /* 0x000fc80000400000 */
[----:B------:R-:W-:-:S05]  /*2a40*/  FFMA R2, R29, R154, R2 ;  /* 0x0000009a1d027223 */ /* 0x000fca0000000002 */
[----:B------:R-:W-:-:S05]  /*2a50*/  F2FP.F16.F32.PACK_AB R2, RZ, R2 ;  /* 0x00000002ff02723e */ /* 0x000fca00000000ff */
[----:B------:R0:W-:Y:S01]  /*2a60*/  @P3 STG.E.U16 desc[UR36][R4.64+0x12], R2 ;  /* 0x0000120204003986 */ /* 0x0001e2000c101524 */
[----:B------:R-:W-:Y:S05]  /*2a70*/  @!P1 BRA `(.L_x_47) ;  /* 0x0000000000049947 */ /* 0x000fea0003800000 */
[----:B------:R0:W5:Y:S02]  /*2a80*/  LDG.E.LTC128B.U16 R19, desc[UR36][R8.64+0x10] ;  /* 0x0000102408137981 */ /* 0x000164000c1e1520 */
.L_x_47:
[----:B------:R-:W-:Y:S05]  /*2a90*/  BSYNC B1 ;  /* 0x0000000000017941 */ /* 0x000fea0003800000 */
.L_x_46:
[----:B0----5:R-:W-:Y:S01]  /*2aa0*/  HADD2.F32 R2, -RZ, R19.H0_H0 ;  /* 0x20000013ff027230 */ /* 0x021fe20000004100 */
        /* <DEDUP_REMOVED lines=8> */
.L_x_49:
[----:B------:R-:W-:Y:S05]  /*2b30*/  BSYNC B1 ;  /* 0x0000000000017941 */ /* 0x000fea0003800000 */
.L_x_48:
        /* <DEDUP_REMOVED lines=10> */
.L_x_51:
[----:B------:R-:W-:Y:S05]  /*2be0*/  BSYNC B1 ;  /* 0x0000000000017941 */ /* 0x000fea0003800000 */
.L_x_50:
[----:B0----5:R-:W-:Y:S01]  /*2bf0*/  HADD2.F32 R2, -RZ, R19.H0_H0 ;  /* 0x20000013ff027230 */ /* 0x021fe20000004100 */
        /* <DEDUP_REMOVED lines=9> */
.L_x_53:
[----:B------:R-:W-:Y:S05]  /*2c90*/  BSYNC B1 ;  /* 0x0000000000017941 */ /* 0x000fea0003800000 */
.L_x_52:
        /* <DEDUP_REMOVED lines=9> */
.L_x_55:
[----:B------:R-:W-:Y:S05]  /*2d30*/  BSYNC B1 ;  /* 0x0000000000017941 */ /* 0x000fea0003800000 */
.L_x_54:
        /* <DEDUP_REMOVED lines=9> */
.L_x_57:
[----:B------:R-:W-:Y:S05]  /*2dd0*/  BSYNC B1 ;  /* 0x0000000000017941 */ /* 0x000fea0003800000 */
.L_x_56:
        /* <DEDUP_REMOVED lines=10> */
.L_x_59:
[----:B------:R-:W-:Y:S05]  /*2e80*/  BSYNC B1 ;  /* 0x0000000000017941 */ /* 0x000fea0003800000 */
.L_x_58:
        /* <DEDUP_REMOVED lines=10> */
.L_x_61:
[----:B------:R-:W-:Y:S05]  /*2f30*/  BSYNC B1 ;  /* 0x0000000000017941 */ /* 0x000fea0003800000 */
.L_x_60:
        /* <DEDUP_REMOVED lines=9> */
.L_x_63:
[----:B------:R-:W-:Y:S05]  /*2fd0*/  BSYNC B1 ;  /* 0x0000000000017941 */ /* 0x000fea0003800000 */
.L_x_62:
        /* <DEDUP_REMOVED lines=9> */
.L_x_65:
[----:B------:R-:W-:Y:S05]  /*3070*/  BSYNC B1 ;  /* 0x0000000000017941 */ /* 0x000fea0003800000 */
.L_x_64:
        /* <DEDUP_REMOVED lines=10> */
.L_x_67:
[----:B------:R-:W-:Y:S05]  /*3120*/  BSYNC B1 ;  /* 0x0000000000017941 */ /* 0x000fea0003800000 */
.L_x_66:
        /* <DEDUP_REMOVED lines=10> */
.L_x_69:
[----:B------:R-:W-:Y:S05]  /*31d0*/  BSYNC B1 ;  /* 0x0000000000017941 */ /* 0x000fea0003800000 */
.L_x_68:
        /* <DEDUP_REMOVED lines=9> */
.L_x_71:
[----:B------:R-:W-:Y:S05]  /*3270*/  BSYNC B1 ;  /* 0x0000000000017941 */ /* 0x000fea0003800000 */
.L_x_70:
        /* <DEDUP_REMOVED lines=9> */
.L_x_73:
[----:B------:R-:W-:Y:S05]  /*3310*/  BSYNC B1 ;  /* 0x0000000000017941 */ /* 0x000fea0003800000 */
.L_x_72:
        /* <DEDUP_REMOVED lines=10> */
.L_x_75:
[----:B------:R-:W-:Y:S05]  /*33c0*/  BSYNC B1 ;  /* 0x0000000000017941 */ /* 0x000fea0003800000 */
.L_x_74:
        /* <DEDUP_REMOVED lines=10> */
.L_x_77:
[----:B------:R-:W-:Y:S05]  /*3470*/  BSYNC B1 ;  /* 0x0000000000017941 */ /* 0x000fea0003800000 */
.L_x_76:
        /* <DEDUP_REMOVED lines=9> */
.L_x_79:
[----:B------:R-:W-:Y:S05]  /*3510*/  BSYNC B1 ;  /* 0x0000000000017941 */ /* 0x000fea0003800000 */
.L_x_78:
        /* <DEDUP_REMOVED lines=9> */
.L_x_81:
[----:B------:R-:W-:Y:S05]  /*35b0*/  BSYNC B1 ;  /* 0x0000000000017941 */ /* 0x000fea0003800000 */
.L_x_80:
        /* <DEDUP_REMOVED lines=10> */
.L_x_83:
[----:B------:R-:W-:Y:S05]  /*3660*/  BSYNC B1 ;  /* 0x0000000000017941 */ /* 0x000fea0003800000 */
.L_x_82:
        /* <DEDUP_REMOVED lines=10> */
.L_x_85:
[----:B------:R-:W-:Y:S05]  /*3710*/  BSYNC B1 ;  /* 0x0000000000017941 */ /* 0x000fea0003800000 */
.L_x_84:
        /* <DEDUP_REMOVED lines=9> */
.L_x_87:
[----:B------:R-:W-:Y:S05]  /*37b0*/  BSYNC B1 ;  /* 0x0000000000017941 */ /* 0x000fea0003800000 */
.L_x_86:
        /* <DEDUP_REMOVED lines=9> */
.L_x_89:
[----:B------:R-:W-:Y:S05]  /*3850*/  BSYNC B1 ;  /* 0x0000000000017941 */ /* 0x000fea0003800000 */
.L_x_88:
        /* <DEDUP_REMOVED lines=10> */
.L_x_91:
[----:B------:R-:W-:Y:S05]  /*3900*/  BSYNC B1 ;  /* 0x0000000000017941 */ /* 0x000fea0003800000 */
.L_x_90:
        /* <DEDUP_REMOVED lines=10> */
.L_x_93:
[----:B------:R-:W-:Y:S05]  /*39b0*/  BSYNC B1 ;  /* 0x0000000000017941 */ /* 0x000fea0003800000 */
.L_x_92:
        /* <DEDUP_REMOVED lines=9> */
.L_x_95:
[----:B------:R-:W-:Y:S05]  /*3a50*/  BSYNC B1 ;  /* 0x0000000000017941 */ /* 0x000fea0003800000 */
.L_x_94:
        /* <DEDUP_REMOVED lines=9> */
.L_x_97:
[----:B------:R-:W-:Y:S05]  /*3af0*/  BSYNC B1 ;  /* 0x0000000000017941 */ /* 0x000fea0003800000 */
.L_x_96:
        /* <DEDUP_REMOVED lines=10> */
.L_x_99:
[----:B------:R-:W-:Y:S05]  /*3ba0*/  BSYNC B1 ;  /* 0x0000000000017941 */ /* 0x000fea0003800000 */
.L_x_98:
        /* <DEDUP_REMOVED lines=10> */
.L_x_101:
[----:B------:R-:W-:Y:S05]  /*3c50*/  BSYNC B1 ;  /* 0x0000000000017941 */ /* 0x000fea0003800000 */
.L_x_100:
        /* <DEDUP_REMOVED lines=9> */
.L_x_103:
[----:B------:R-:W-:Y:S05]  /*3cf0*/  BSYNC B1 ;  /* 0x0000000000017941 */ /* 0x000fea0003800000 */
.L_x_102:
        /* <DEDUP_REMOVED lines=9> */
.L_x_105:
[----:B------:R-:W-:Y:S05]  /*3d90*/  BSYNC B1 ;  /* 0x0000000000017941 */ /* 0x000fea0003800000 */
.L_x_104:
        /* <DEDUP_REMOVED lines=10> */
.L_x_107:
[----:B------:R-:W-:Y:S05]  /*3e40*/  BSYNC B1 ;  /* 0x0000000000017941 */ /* 0x000fea0003800000 */
.L_x_106:
        /* <DEDUP_REMOVED lines=10> */
.L_x_109:
[----:B------:R-:W-:Y:S05]  /*3ef0*/  BSYNC B1 ;  /* 0x0000000000017941 */ /* 0x000fea0003800000 */
.L_x_108:
        /* <DEDUP_REMOVED lines=9> */
.L_x_111:
[----:B------:R-:W-:Y:S05]  /*3f90*/  BSYNC B1 ;  /* 0x0000000000017941 */ /* 0x000fea0003800000 */
.L_x_110:
        /* <DEDUP_REMOVED lines=9> */
.L_x_113:
[----:B------:R-:W-:Y:S05]  /*4030*/  BSYNC B1 ;  /* 0x0000000000017941 */ /* 0x000fea0003800000 */
.L_x_112:
        /* <DEDUP_REMOVED lines=10> */
.L_x_115:
[----:B------:R-:W-:Y:S05]  /*40e0*/  BSYNC B1 ;  /* 0x0000000000017941 */ /* 0x000fea0003800000 */
.L_x_114:
        /* <DEDUP_REMOVED lines=10> */
.L_x_117:
[----:B------:R-:W-:Y:S05]  /*4190*/  BSYNC B1 ;  /* 0x0000000000017941 */ /* 0x000fea0003800000 */
.L_x_116:
        /* <DEDUP_REMOVED lines=9> */
.L_x_119:
[----:B------:R-:W-:Y:S05]  /*4230*/  BSYNC B1 ;  /* 0x0000000000017941 */ /* 0x000fea0003800000 */
.L_x_118:
        /* <DEDUP_REMOVED lines=9> */
.L_x_121:
[----:B------:R-:W-:Y:S05]  /*42d0*/  BSYNC B1 ;  /* 0x0000000000017941 */ /* 0x000fea0003800000 */
.L_x_120:
        /* <DEDUP_REMOVED lines=10> */
.L_x_123:
[----:B------:R-:W-:Y:S05]  /*4380*/  BSYNC B1 ;  /* 0x0000000000017941 */ /* 0x000fea0003800000 */
.L_x_122:
        /* <DEDUP_REMOVED lines=10> */
.L_x_125:
[----:B------:R-:W-:Y:S05]  /*4430*/  BSYNC B1 ;  /* 0x0000000000017941 */ /* 0x000fea0003800000 */
.L_x_124:
        /* <DEDUP_REMOVED lines=9> */
.L_x_127:
[----:B------:R-:W-:Y:S05]  /*44d0*/  BSYNC B1 ;  /* 0x0000000000017941 */ /* 0x000fea0003800000 */
.L_x_126:
        /* <DEDUP_REMOVED lines=9> */
.L_x_129:
[----:B------:R-:W-:Y:S05]  /*4570*/  BSYNC B1 ;  /* 0x0000000000017941 */ /* 0x000fea0003800000 */
.L_x_128:
        /* <DEDUP_REMOVED lines=10> */
.L_x_131:
[----:B------:R-:W-:Y:S05]  /*4620*/  BSYNC B1 ;  /* 0x0000000000017941 */ /* 0x000fea0003800000 */
.L_x_130:
        /* <DEDUP_REMOVED lines=10> */
.L_x_133:
[----:B------:R-:W-:Y:S05]  /*46d0*/  BSYNC B1 ;  /* 0x0000000000017941 */ /* 0x000fea0003800000 */
.L_x_132:
        /* <DEDUP_REMOVED lines=9> */
.L_x_135:
[----:B------:R-:W-:Y:S05]  /*4770*/  BSYNC B1 ;  /* 0x0000000000017941 */ /* 0x000fea0003800000 */
.L_x_134:
        /* <DEDUP_REMOVED lines=9> */
.L_x_137:
[----:B------:R-:W-:Y:S05]  /*4810*/  BSYNC B1 ;  /* 0x0000000000017941 */ /* 0x000fea0003800000 */
.L_x_136:
        /* <DEDUP_REMOVED lines=10> */
.L_x_139:
[----:B------:R-:W-:Y:S05]  /*48c0*/  BSYNC B1 ;  /* 0x0000000000017941 */ /* 0x000fea0003800000 */
.L_x_138:
        /* <DEDUP_REMOVED lines=10> */
.L_x_141:
[----:B------:R-:W-:Y:S05]  /*4970*/  BSYNC B1 ;  /* 0x0000000000017941 */ /* 0x000fea0003800000 */
.L_x_140:
        /* <DEDUP_REMOVED lines=9> */
.L_x_143:
[----:B------:R-:W-:Y:S05]  /*4a10*/  BSYNC B1 ;  /* 0x0000000000017941 */ /* 0x000fea0003800000 */
.L_x_142:
        /* <DEDUP_REMOVED lines=9> */
.L_x_145:
[----:B------:R-:W-:Y:S05]  /*4ab0*/  BSYNC B1 ;  /* 0x0000000000017941 */ /* 0x000fea0003800000 */
.L_x_144:
        /* <DEDUP_REMOVED lines=10> */
.L_x_147:
[----:B------:R-:W-:Y:S05]  /*4b60*/  BSYNC B1 ;  /* 0x0000000000017941 */ /* 0x000fea0003800000 */
.L_x_146:
        /* <DEDUP_REMOVED lines=10> */
.L_x_149:
[----:B------:R-:W-:Y:S05]  /*4c10*/  BSYNC B1 ;  /* 0x0000000000017941 */ /* 0x000fea0003800000 */
.L_x_148:
        /* <DEDUP_REMOVED lines=9> */
.L_x_151:
[----:B------:R-:W-:Y:S05]  /*4cb0*/  BSYNC B1 ;  /* 0x0000000000017941 */ /* 0x000fea0003800000 */
.L_x_150:
        /* <DEDUP_REMOVED lines=9> */
.L_x_153:
[----:B------:R-:W-:Y:S05]  /*4d50*/  BSYNC B1 ;  /* 0x0000000000017941 */ /* 0x000fea0003800000 */
.L_x_152:
        /* <DEDUP_REMOVED lines=10> */
.L_x_155:
[----:B------:R-:W-:Y:S05]  /*4e00*/  BSYNC B1 ;  /* 0x0000000000017941 */ /* 0x000fea0003800000 */
.L_x_154:
        /* <DEDUP_REMOVED lines=10> */
.L_x_157:
[----:B------:R-:W-:Y:S05]  /*4eb0*/  BSYNC B1 ;  /* 0x0000000000017941 */ /* 0x000fea0003800000 */
.L_x_156:
        /* <DEDUP_REMOVED lines=9> */
.L_x_159:
[----:B------:R-:W-:Y:S05]  /*4f50*/  BSYNC B1 ;  /* 0x0000000000017941 */ /* 0x000fea0003800000 */
.L_x_158:
        /* <DEDUP_REMOVED lines=9> */
.L_x_161:
[----:B------:R-:W-:Y:S05]  /*4ff0*/  BSYNC B1 ;  /* 0x0000000000017941 */ /* 0x000fea0003800000 */
.L_x_160:
        /* <DEDUP_REMOVED lines=10> */
.L_x_163:
[----:B------:R-:W-:Y:S05]  /*50a0*/  BSYNC B1 ;  /* 0x0000000000017941 */ /* 0x000fea0003800000 */
.L_x_162:
        /* <DEDUP_REMOVED lines=10> */
.L_x_165:
[----:B------:R-:W-:Y:S05]  /*5150*/  BSYNC B1 ;  /* 0x0000000000017941 */ /* 0x000fea0003800000 */
.L_x_164:
        /* <DEDUP_REMOVED lines=9> */
.L_x_167:
[----:B------:R-:W-:Y:S05]  /*51f0*/  BSYNC B1 ;  /* 0x0000000000017941 */ /* 0x000fea0003800000 */
.L_x_166:
        /* <DEDUP_REMOVED lines=9> */
.L_x_169:
[----:B------:R-:W-:Y:S05]  /*5290*/  BSYNC B1 ;  /* 0x0000000000017941 */ /* 0x000fea0003800000 */
.L_x_168:
        /* <DEDUP_REMOVED lines=10> */
.L_x_171:
[----:B------:R-:W-:Y:S05]  /*5340*/  BSYNC B1 ;  /* 0x0000000000017941 */ /* 0x000fea0003800000 */
.L_x_170:
        /* <DEDUP_REMOVED lines=10> */
.L_x_173:
[----:B------:R-:W-:Y:S05]  /*53f0*/  BSYNC B1 ;  /* 0x0000000000017941 */ /* 0x000fea0003800000 */
.L_x_172:
        /* <DEDUP_REMOVED lines=9> */
.L_x_175:
[----:B------:R-:W-:Y:S05]  /*5490*/  BSYNC B1 ;  /* 0x0000000000017941 */ /* 0x000fea0003800000 */
.L_x_174:
        /* <DEDUP_REMOVED lines=9> */
.L_x_177:
[----:B------:R-:W-:Y:S05]  /*5530*/  BSYNC B1 ;  /* 0x0000000000017941 */ /* 0x000fea0003800000 */
.L_x_176:
        /* <DEDUP_REMOVED lines=10> */
.L_x_179:
[----:B------:R-:W-:Y:S05]  /*55e0*/  BSYNC B1 ;  /* 0x0000000000017941 */ /* 0x000fea0003800000 */
.L_x_178:
        /* <DEDUP_REMOVED lines=10> */
.L_x_181:
[----:B------:R-:W-:Y:S05]  /*5690*/  BSYNC B1 ;  /* 0x0000000000017941 */ /* 0x000fea0003800000 */
.L_x_180:
        /* <DEDUP_REMOVED lines=9> */
.L_x_183:
[----:B------:R-:W-:Y:S05]  /*5730*/  BSYNC B1 ;  /* 0x0000000000017941 */ /* 0x000fea0003800000 */
.L_x_182:
        /* <DEDUP_REMOVED lines=9> */
.L_x_185:
[----:B------:R-:W-:Y:S05]  /*57d0*/  BSYNC B1 ;  /* 0x0000000000017941 */ /* 0x000fea0003800000 */
.L_x_184:
        /* <DEDUP_REMOVED lines=10> */
.L_x_187:
[----:B------:R-:W-:Y:S05]  /*5880*/  BSYNC B1 ;  /* 0x0000000000017941 */ /* 0x000fea0003800000 */
.L_x_186:
        /* <DEDUP_REMOVED lines=10> */
.L_x_189:
[----:B------:R-:W-:Y:S05]  /*5930*/  BSYNC B1 ;  /* 0x0000000000017941 */ /* 0x000fea0003800000 */
.L_x_188:
        /* <DEDUP_REMOVED lines=9> */
.L_x_191:
[----:B------:R-:W-:Y:S05]  /*59d0*/  BSYNC B1 ;  /* 0x0000000000017941 */ /* 0x000fea0003800000 */
.L_x_190:
        /* <DEDUP_REMOVED lines=9> */
.L_x_193:
[----:B------:R-:W-:Y:S05]  /*5a70*/  BSYNC B1 ;  /* 0x0000000000017941 */ /* 0x000fea0003800000 */
.L_x_192:
        /* <DEDUP_REMOVED lines=10> */
.L_x_195:
[----:B------:R-:W-:Y:S05]  /*5b20*/  BSYNC B1 ;  /* 0x0000000000017941 */ /* 0x000fea0003800000 */
.L_x_194:
        /* <DEDUP_REMOVED lines=10> */
.L_x_197:
[----:B------:R-:W-:Y:S05]  /*5bd0*/  BSYNC B1 ;  /* 0x0000000000017941 */ /* 0x000fea0003800000 */
.L_x_196:
        /* <DEDUP_REMOVED lines=9> */
.L_x_199:
[----:B------:R-:W-:Y:S05]  /*5c70*/  BSYNC B1 ;  /* 0x0000000000017941 */ /* 0x000fea0003800000 */
.L_x_198:
        /* <DEDUP_REMOVED lines=9> */
.L_x_201:
[----:B------:R-:W-:Y:S05]  /*5d10*/  BSYNC B1 ;  /* 0x0000000000017941 */ /* 0x000fea0003800000 */
.L_x_200:
        /* <DEDUP_REMOVED lines=10> */
.L_x_203:
[----:B------:R-:W-:Y:S05]  /*5dc0*/  BSYNC B1 ;  /* 0x0000000000017941 */ /* 0x000fea0003800000 */
.L_x_202:
        /* <DEDUP_REMOVED lines=10> */
.L_x_205:
[----:B------:R-:W-:Y:S05]  /*5e70*/  BSYNC B1 ;  /* 0x0000000000017941 */ /* 0x000fea0003800000 */
.L_x_204:
        /* <DEDUP_REMOVED lines=9> */
.L_x_207:
[----:B------:R-:W-:Y:S05]  /*5f10*/  BSYNC B1 ;  /* 0x0000000000017941 */ /* 0x000fea0003800000 */
.L_x_206:
        /* <DEDUP_REMOVED lines=9> */
.L_x_209:
[----:B------:R-:W-:Y:S05]  /*5fb0*/  BSYNC B1 ;  /* 0x0000000000017941 */ /* 0x000fea0003800000 */
.L_x_208:
        /* <DEDUP_REMOVED lines=10> */
.L_x_211:
[----:B------:R-:W-:Y:S05]  /*6060*/  BSYNC B1 ;  /* 0x0000000000017941 */ /* 0x000fea0003800000 */
.L_x_210:
        /* <DEDUP_REMOVED lines=10> */
.L_x_213:
[----:B------:R-:W-:Y:S05]  /*6110*/  BSYNC B1 ;  /* 0x0000000000017941 */ /* 0x000fea0003800000 */
.L_x_212:
        /* <DEDUP_REMOVED lines=9> */
.L_x_215:
[----:B------:R-:W-:Y:S05]  /*61b0*/  BSYNC B1 ;  /* 0x0000000000017941 */ /* 0x000fea0003800000 */
.L_x_214:
        /* <DEDUP_REMOVED lines=9> */
.L_x_217:
[----:B------:R-:W-:Y:S05]  /*6250*/  BSYNC B1 ;  /* 0x0000000000017941 */ /* 0x000fea0003800000 */
.L_x_216:
        /* <DEDUP_REMOVED lines=10> */
.L_x_219:
[----:B------:R-:W-:Y:S05]  /*6300*/  BSYNC B1 ;  /* 0x0000000000017941 */ /* 0x000fea0003800000 */
.L_x_218:
        /* <DEDUP_REMOVED lines=10> */
.L_x_221:
[----:B------:R-:W-:Y:S05]  /*63b0*/  BSYNC B1 ;  /* 0x0000000000017941 */ /* 0x000fea0003800000 */
.L_x_220:
        /* <DEDUP_REMOVED lines=9> */
.L_x_223:
[----:B------:R-:W-:Y:S05]  /*6450*/  BSYNC B1 ;  /* 0x0000000000017941 */ /* 0x000fea0003800000 */
.L_x_222:
        /* <DEDUP_REMOVED lines=9> */
.L_x_225:
[----:B------:R-:W-:Y:S05]  /*64f0*/  BSYNC B1 ;  /* 0x0000000000017941 */ /* 0x000fea0003800000 */
.L_x_224:
        /* <DEDUP_REMOVED lines=10> */
.L_x_227:
[----:B------:R-:W-:Y:S05]  /*65a0*/  BSYNC B1 ;  /* 0x0000000000017941 */ /* 0x000fea0003800000 */
.L_x_226:
        /* <DEDUP_REMOVED lines=10> */
.L_x_229:
[----:B------:R-:W-:Y:S05]  /*6650*/  BSYNC B1 ;  /* 0x0000000000017941 */ /* 0x000fea0003800000 */
.L_x_228:
        /* <DEDUP_REMOVED lines=9> */
.L_x_231:
[----:B------:R-:W-:Y:S05]  /*66f0*/  BSYNC B1 ;  /* 0x0000000000017941 */ /* 0x000fea0003800000 */
.L_x_230:
        /* <DEDUP_REMOVED lines=9> */
.L_x_233:
[----:B------:R-:W-:Y:S05]  /*6790*/  BSYNC B1 ;  /* 0x0000000000017941 */ /* 0x000fea0003800000 */
.L_x_232:
        /* <DEDUP_REMOVED lines=10> */
.L_x_235:
[----:B------:R-:W-:Y:S05]  /*6840*/  BSYNC B1 ;  /* 0x0000000000017941 */ /* 0x000fea0003800000 */
.L_x_234:
        /* <DEDUP_REMOVED lines=10> */
.L_x_237:
[----:B------:R-:W-:Y:S05]  /*68f0*/  BSYNC B1 ;  /* 0x0000000000017941 */ /* 0x000fea0003800000 */
.L_x_236:
        /* <DEDUP_REMOVED lines=9> */
.L_x_239:
[----:B------:R-:W-:Y:S05]  /*6990*/  BSYNC B1 ;  /* 0x0000000000017941 */ /* 0x000fea0003800000 */
.L_x_238:
        /* <DEDUP_REMOVED lines=9> */
.L_x_241:
[----:B------:R-:W-:Y:S05]  /*6a30*/  BSYNC B1 ;  /* 0x0000000000017941 */ /* 0x000fea0003800000 */
.L_x_240:
        /* <DEDUP_REMOVED lines=10> */
.L_x_243:
[----:B------:R-:W-:Y:S05]  /*6ae0*/  BSYNC B1 ;  /* 0x0000000000017941 */ /* 0x000fea0003800000 */
.L_x_242:
        /* <DEDUP_REMOVED lines=10> */
.L_x_245:
[----:B------:R-:W-:Y:S05]  /*6b90*/  BSYNC B1 ;  /* 0x0000000000017941 */ /* 0x000fea0003800000 */
.L_x_244:
        /* <DEDUP_REMOVED lines=9> */
.L_x_247:
[----:B------:R-:W-:Y:S05]  /*6c30*/  BSYNC B1 ;  /* 0x0000000000017941 */ /* 0x000fea0003800000 */
.L_x_246:
        /* <DEDUP_REMOVED lines=9> */
.L_x_249:
[----:B------:R-:W-:Y:S05]  /*6cd0*/  BSYNC B1 ;  /* 0x0000000000017941 */ /* 0x000fea0003800000 */
.L_x_248:
        /* <DEDUP_REMOVED lines=10> */
.L_x_251:
[----:B------:R-:W-:Y:S05]  /*6d80*/  BSYNC B1 ;  /* 0x0000000000017941 */ /* 0x000fea0003800000 */
.L_x_250:
        /* <DEDUP_REMOVED lines=10> */
.L_x_253:
[----:B------:R-:W-:Y:S05]  /*6e30*/  BSYNC B1 ;  /* 0x0000000000017941 */ /* 0x000fea0003800000 */
.L_x_252:
        /* <DEDUP_REMOVED lines=9> */
.L_x_255:
[----:B------:R-:W-:Y:S05]  /*6ed0*/  BSYNC B1 ;  /* 0x0000000000017941 */ /* 0x000fea0003800000 */
.L_x_254:
        /* <DEDUP_REMOVED lines=9> */
.L_x_257:
[----:B------:R-:W-:Y:S05]  /*6f70*/  BSYNC B1 ;  /* 0x0000000000017941 */ /* 0x000fea0003800000 */
.L_x_256:
        /* <DEDUP_REMOVED lines=10> */
.L_x_259:
[----:B------:R-:W-:Y:S05]  /*7020*/  BSYNC B1 ;  /* 0x0000000000017941 */ /* 0x000fea0003800000 */
.L_x_258:
        /* <DEDUP_REMOVED lines=10> */
.L_x_261:
[----:B------:R-:W-:Y:S05]  /*70d0*/  BSYNC B1 ;  /* 0x0000000000017941 */ /* 0x000fea0003800000 */
.L_x_260:
        /* <DEDUP_REMOVED lines=9> */
.L_x_263:
[----:B------:R-:W-:Y:S05]  /*7170*/  BSYNC B1 ;  /* 0x0000000000017941 */ /* 0x000fea0003800000 */
.L_x_262:
        /* <DEDUP_REMOVED lines=9> */
.L_x_265:
[----:B------:R-:W-:Y:S05]  /*7210*/  BSYNC B1 ;  /* 0x0000000000017941 */ /* 0x000fea0003800000 */
.L_x_264:
        /* <DEDUP_REMOVED lines=10> */
.L_x_267:
[----:B------:R-:W-:Y:S05]  /*72c0*/  BSYNC B1 ;  /* 0x0000000000017941 */ /* 0x000fea0003800000 */
.L_x_266:
        /* <DEDUP_REMOVED lines=10> */
.L_x_269:
[----:B------:R-:W-:Y:S05]  /*7370*/  BSYNC B1 ;  /* 0x0000000000017941 */ /* 0x000fea0003800000 */
.L_x_268:
        /* <DEDUP_REMOVED lines=9> */
.L_x_271:
[----:B------:R-:W-:Y:S05]  /*7410*/  BSYNC B1 ;  /* 0x0000000000017941 */ /* 0x000fea0003800000 */
.L_x_270:
        /* <DEDUP_REMOVED lines=9> */
.L_x_273:
[----:B------:R-:W-:Y:S05]  /*74b0*/  BSYNC B1 ;  /* 0x0000000000017941 */ /* 0x000fea0003800000 */
.L_x_272:
        /* <DEDUP_REMOVED lines=10> */
.L_x_275:
[----:B------:R-:W-:Y:S05]  /*7560*/  BSYNC B1 ;  /* 0x0000000000017941 */ /* 0x000fea0003800000 */
.L_x_274:
        /* <DEDUP_REMOVED lines=10> */
.L_x_277:
[----:B------:R-:W-:Y:S05]  /*7610*/  BSYNC B1 ;  /* 0x0000000000017941 */ /* 0x000fea0003800000 */
.L_x_276:
        /* <DEDUP_REMOVED lines=9> */
.L_x_279:
[----:B------:R-:W-:Y:S05]  /*76b0*/  BSYNC B1 ;  /* 0x0000000000017941 */ /* 0x000fea0003800000 */
.L_x_278:
        /* <DEDUP_REMOVED lines=9> */
.L_x_281:
[----:B------:R-:W-:Y:S05]  /*7750*/  BSYNC B1 ;  /* 0x0000000000017941 */ /* 0x000fea0003800000 */
.L_x_280:
        /* <DEDUP_REMOVED lines=10> */
.L_x_283:
[----:B------:R-:W-:Y:S05]  /*7800*/  BSYNC B1 ;  /* 0x0000000000017941 */ /* 0x000fea0003800000 */
.L_x_282:
        /* <DEDUP_REMOVED lines=10> */
.L_x_285:
[----:B------:R-:W-:Y:S05]  /*78b0*/  BSYNC B1 ;  /* 0x0000000000017941 */ /* 0x000fea0003800000 */
.L_x_284:
        /* <DEDUP_REMOVED lines=9> */
.L_x_287:
[----:B------:R-:W-:Y:S05]  /*7950*/  BSYNC B1 ;  /* 0x0000000000017941 */ /* 0x000fea0003800000 */
.L_x_286:
[----:B0----5:R-:W-:Y:S01]  /*7960*/  HADD2.F32 R0, -RZ, R19.H0_H0 ;  /* 0x20000013ff007230 */ /* 0x021fe20000004100 */
[----:B------:R-:W-:Y:S01]  /*7970*/  ISETP.GT.AND P0, PT, R3, 0x8, P0 ;  /* 0x000000080300780c */ /* 0x000fe20000704270 */
[----:B------:R-:W-:Y:S01]  /*7980*/  @P1 IMAD.MOV.U32 R4, RZ, RZ, R10 ;  /* 0x000000ffff041224 */ /* 0x000fe200078e000a */
[----:B------:R-:W-:Y:S02]  /*7990*/  BSSY B1, `(.L_x_288) ;  /* 0x0000009000017945 */ /* 0x000fe40003800000 */
[----:B------:R-:W-:-:S04]  /*79a0*/  FMUL R5, R0, R155 ;  /* 0x0000009b00057220 */ /* 0x000fc80000400000 */
[----:B------:R-:W-:-:S05]  /*79b0*/  FFMA R5, R150, R154, R5 ;  /* 0x0000009a96057223 */ /* 0x000fca0000000005 */
[----:B------:R-:W-:-:S04]  /*79c0*/  F2FP.F16.F32.PACK_AB R5, RZ, R5 ;  /* 0x00000005ff05723e */ /* 0x000fc800000000ff */
[----:B------:R-:W-:Y:S01]  /*79d0*/  PRMT R2, R5, 0x7610, R2 ;  /* 0x0000761005027816 */ /* 0x000fe20000000002 */
[----:B------:R-:W-:-:S05]  /*79e0*/  @P1 IMAD.MOV.U32 R5, RZ, RZ, R11 ;  /* 0x000000ffff051224 */ /* 0x000fca00078e000b */
[----:B------:R0:W-:Y:S01]  /*79f0*/  @P1 STG.E.U16 desc[UR36][R4.64+0x1f0], R2 ;  /* 0x0001f00204001986 */ /* 0x0001e2000c101524 */
[----:B------:R-:W-:Y:S05]  /*7a00*/  @!P0 BRA `(.L_x_289) ;  /* 0x0000000000048947 */ /* 0x000fea0003800000 */
[----:B------:R0:W5:Y:S02]  /*7a10*/  LDG.E.LTC128B.U16 R19, desc[UR36][R8.64+0x1f2] ;  /* 0x0001f22408137981 */ /* 0x000164000c1e1520 */
.L_x_289:
[----:B------:R-:W-:Y:S05]  /*7a20*/  BSYNC B1 ;  /* 0x0000000000017941 */ /* 0x000fea0003800000 */
.L_x_288:
[----:B------:R-:W-:Y:S05]  /*7a30*/  @!P0 BRA `(.L_x_290) ;  /* 0x0000002400488947 */ /* 0x000fea0003800000 */
[----:B-----5:R-:W-:-:S05]  /*7a40*/  HADD2.F32 R0, -RZ, R19.H0_H0 ;  /* 0x20000013ff007230 */ /* 0x020fca0000004100 */
[----:B------:R-:W-:-:S04]  /*7a50*/  FMUL R0, R0, R155 ;  /* 0x0000009b00007220 */ /* 0x000fc80000400000 */
[----:B------:R-:W-:-:S05]  /*7a60*/  FFMA R0, R151, R154, R0 ;  /* 0x0000009a97007223 */ /* 0x000fca0000000000 */
[----:B------:R-:W-:-:S05]  /*7a70*/  F2FP.F16.F32.PACK_AB R0, RZ, R0 ;  /* 0x00000000ff00723e */ /* 0x000fca00000000ff */
[----:B------:R0:W-:Y:S01]  /*7a80*/  STG.E.U16 desc[UR36][R10.64+0x1f2], R0 ;  /* 0x0001f2000a007986 */ /* 0x0001e2000c101524 */
[----:B------:R-:W-:Y:S05]  /*7a90*/  BRA `(.L_x_290) ;  /* 0x0000002400307947 */ /* 0x000fea0003800000 */
.L_x_37:
[----:B------:R-:W-:Y:S01]  /*7aa0*/  ISETP.GT.AND P0, PT, R0, 0x1, PT ;  /* 0x000000010000780c */ /* 0x000fe20003f04270 */
[----:B------:R-:W-:Y:S01]  /*7ab0*/  ULDC.64 UR4, c[0x0][0x5c0] ;  /* 0x0001700000047ab9 */ /* 0x000fe20000000a00 */
[-C--:B------:R-:W-:Y:S01]  /*7ac0*/  FMUL R24, R24, R154.reuse ;  /* 0x0000009a18187220 */ /* 0x080fe20000400000 */
[-C--:B------:R-:W-:Y:S01]  /*7ad0*/  FMUL R25, R25, R154.reuse ;  /* 0x0000009a19197220 */ /* 0x080fe20000400000 */
[----:B------:R-:W-:Y:S01]  /*7ae0*/  ISETP.GT.AND P3, PT, R3, RZ, P0 ;  /* 0x000000ff0300720c */ /* 0x000fe20000764270 */
[-C--:B------:R-:W-:Y:S01]  /*7af0*/  FMUL R26, R26, R154.reuse ;  /* 0x0000009a1a1a7220 */ /* 0x080fe20000400000 */
[----:B------:R-:W-:Y:S01]  /*7b00*/  LEA R4, P4, R6, UR4, 0x1 ;  /* 0x0000000406047c11 */ /* 0x000fe2000f8808ff */
[----:B------:R-:W-:Y:S01]  /*7b10*/  FMUL R27, R27, R154 ;  /* 0x0000009a1b1b7220 */ /* 0x000fe20000400000 */
[----:B------:R-:W-:Y:S01]  /*7b20*/  F2FP.F16.F32.PACK_AB R24, RZ, R24 ;  /* 0x00000018ff18723e */ /* 0x000fe200000000ff */
[-C--:B------:R-:W-:Y:S01]  /*7b30*/  FMUL R28, R28, R154.reuse ;  /* 0x0000009a1c1c7220 */ /* 0x080fe20000400000 */
[----:B------:R-:W-:Y:S01]  /*7b40*/  LEA.HI.X R5, R6, UR5, R179, 0x1, P4 ;  /* 0x0000000506057c11 */ /* 0x000fe2000a0f0cb3 */
[-C--:B------:R-:W-:Y:S01]  /*7b50*/  FMUL R29, R29, R154.reuse ;  /* 0x0000009a1d1d7220 */ /* 0x080fe20000400000 */
[----:B------:R-:W-:Y:S01]  /*7b60*/  F2FP.F16.F32.PACK_AB R25, RZ, R25 ;  /* 0x00000019ff19723e */ /* 0x000fe200000000ff */
[-C--:B------:R-:W-:Y:S01]  /*7b70*/  FMUL R30, R30, R154.reuse ;  /* 0x0000009a1e1e7220 */ /* 0x080fe20000400000 */
[----:B------:R-:W-:Y:S01]  /*7b80*/  SHF.L.U64.HI R11, R10, 0x4, R11 ;  /* 0x000000040a0b7819 */ /* 0x000fe2000001020b */
[----:B------:R-:W-:Y:S01]  /*7b90*/  @P1 STG.E.U16 desc[UR36][R4.64], R24 ;  /* 0x0000001804001986 */ /* 0x000fe2000c101524 */
[----:B------:R-:W-:Y:S01]  /*7ba0*/  ISETP.GT.AND P1, PT, R0, 0x8, PT ;  /* 0x000000080000780c */ /* 0x000fe20003f24270 */
[----:B------:R-:W-:Y:S01]  /*7bb0*/  FMUL R31, R31, R154 ;  /* 0x0000009a1f1f7220 */ /* 0x000fe20000400000 */
[C---:B------:R-:W-:Y:S01]  /*7bc0*/  ISETP.GT.AND P4, PT, R3.reuse, 0x8, P0 ;  /* 0x000000080300780c */ /* 0x040fe20000784270 */
[----:B------:R-:W-:Y:S01]  /*7bd0*/  @P3 STG.E.U16 desc[UR36][R4.64+0x2], R25 ;  /* 0x0000021904003986 */ /* 0x000fe2000c101524 */
[----:B------:R-:W-:Y:S01]  /*7be0*/  LEA R6, P3, R10, R4, 0x4 ;  /* 0x000000040a067211 */ /* 0x000fe200078620ff */
[-C--:B------:R-:W-:Y:S01]  /*7bf0*/  FMUL R32, R32, R154.reuse ;  /* 0x0000009a20207220 */ /* 0x080fe20000400000 */
[----:B------:R-:W-:Y:S01]  /*7c00*/  ISETP.GT.AND P2, PT, R3, 0x8, P2 ;  /* 0x000000080300780c */ /* 0x000fe20001744270 */
[-C--:B------:R-:W-:Y:S01]  /*7c10*/  FMUL R33, R33, R154.reuse ;  /* 0x0000009a21217220 */ /* 0x080fe20000400000 */
[----:B------:R-:W-:Y:S01]  /*7c20*/  ISETP.GT.AND P0, PT, R0, 0x9, PT ;  /* 0x000000090000780c */ /* 0x000fe20003f04270 */
[----:B------:R-:W-:Y:S01]  /*7c30*/  IMAD.X R7, R11, 0x1, R5, P3 ;  /* 0x000000010b077824 */ /* 0x000fe200018e0605 */
[C---:B------:R-:W-:Y:S01]  /*7c40*/  ISETP.GT.AND P5, PT, R3.reuse, RZ, P1 ;  /* 0x000000ff0300720c */ /* 0x040fe20000fa4270 */
[-C--:B------:R-:W-:Y:S01]  /*7c50*/  FMUL R34, R34, R154.reuse ;  /* 0x0000009a22227220 */ /* 0x080fe20000400000 */
[----:B------:R-:W-:Y:S01]  /*7c60*/  ISETP.GT.AND P3, PT, R3, RZ, P0 ;  /* 0x000000ff0300720c */ /* 0x000fe20000764270 */
[----:B------:R-:W-:Y:S01]  /*7c70*/  FMUL R35, R35, R154 ;  /* 0x0000009a23237220 */ /* 0x000fe20000400000 */
[----:B------:R-:W-:Y:S01]  /*7c80*/  F2FP.F16.F32.PACK_AB R26, RZ, R26 ;  /* 0x0000001aff1a723e */ /* 0x000fe200000000ff */
[-C--:B------:R-:W-:Y:S01]  /*7c90*/  FMUL R36, R36, R154.reuse ;  /* 0x0000009a24247220 */ /* 0x080fe20000400000 */
[----:B------:R-:W-:Y:S01]  /*7ca0*/  F2FP.F16.F32.PACK_AB R27, RZ, R27 ;  /* 0x0000001bff1b723e */ /* 0x000fe200000000ff */
[----:B------:R-:W-:Y:S01]  /*7cb0*/  FMUL R37, R37, R154 ;  /* 0x0000009a25257220 */ /* 0x000fe20000400000 */
[----:B------:R-:W-:Y:S01]  /*7cc0*/  F2FP.F16.F32.PACK_AB R28, RZ, R28 ;  /* 0x0000001cff1c723e */ /* 0x000fe200000000ff */
[----:B------:R-:W-:Y:S01]  /*7cd0*/  @P2 STG.E.U16 desc[UR36][R6.64], R26 ;  /* 0x0000001a06002986 */ /* 0x000fe2000c101524 */
[----:B------:R-:W-:Y:S01]  /*7ce0*/  F2FP.F16.F32.PACK_AB R29, RZ, R29 ;  /* 0x0000001dff1d723e */ /* 0x000fe200000000ff */
[-C--:B------:R-:W-:Y:S01]  /*7cf0*/  FMUL R38, R38, R154.reuse ;  /* 0x0000009a26267220 */ /* 0x080fe20000400000 */
[----:B------:R-:W-:Y:S01]  /*7d00*/  ISETP.GT.AND P2, PT, R3, 0x8, P1 ;  /* 0x000000080300780c */ /* 0x000fe20000f44270 */
[----:B------:R-:W-:Y:S01]  /*7d10*/  @P4 STG.E.U16 desc[UR36][R6.64+0x2], R27 ;  /* 0x0000021b06004986 */ /* 0x000fe2000c101524 */
[----:B------:R-:W-:Y:S01]  /*7d20*/  ISETP.GT.AND P1, PT, R0, 0x10, PT ;  /* 0x000000100000780c */ /* 0x000fe20003f24270 */
[----:B------:R-:W-:Y:S01]  /*7d30*/  FMUL R39, R39, R154 ;  /* 0x0000009a27277220 */ /* 0x000fe20000400000 */
[----:B------:R-:W-:Y:S01]  /*7d40*/  F2FP.F16.F32.PACK_AB R30, RZ, R30 ;  /* 0x0000001eff1e723e */ /* 0x000fe200000000ff */
[----:B------:R-:W-:Y:S01]  /*7d50*/  @P5 STG.E.U16 desc[UR36][R4.64+0x10], R28 ;  /* 0x0000101c04005986 */ /* 0x000fe2000c101524 */
[C---:B------:R-:W-:Y:S01]  /*7d60*/  ISETP.GT.AND P4, PT, R3.reuse, RZ, P1 ;  /* 0x000000ff0300720c */ /* 0x040fe20000f84270 */
[-C--:B------:R-:W-:Y:S01]  /*7d70*/  FMUL R40, R40, R154.reuse ;  /* 0x0000009a28287220 */ /* 0x080fe20000400000 */
[----:B------:R-:W-:Y:S01]  /*7d80*/  F2FP.F16.F32.PACK_AB R31, RZ, R31 ;  /* 0x0000001fff1f723e */ /* 0x000fe200000000ff */
[----:B------:R-:W-:Y:S01]  /*7d90*/  @P3 STG.E.U16 desc[UR36][R4.64+0x12], R29 ;  /* 0x0000121d04003986 */ /* 0x000fe2000c101524 */
[----:B------:R-:W-:Y:S01]  /*7da0*/  ISETP.GT.AND P3, PT, R3, 0x8, P0 ;  /* 0x000000080300780c */ /* 0x000fe20000764270 */
[----:B------:R-:W-:Y:S01]  /*7db0*/  FMUL R41, R41, R154 ;  /* 0x0000009a29297220 */ /* 0x000fe20000400000 */
[----:B------:R-:W-:Y:S01]  /*7dc0*/  ISETP.GT.AND P0, PT, R0, 0x11, PT ;  /* 0x000000110000780c */ /* 0x000fe20003f04270 */
[----:B------:R-:W-:Y:S01]  /*7dd0*/  @P2 STG.E.U16 desc[UR36][R6.64+0x10], R30 ;  /* 0x0000101e06002986 */ /* 0x000fe2000c101524 */
[----:B------:R-:W-:Y:S01]  /*7de0*/  F2FP.F16.F32.PACK_AB R32, RZ, R32 ;  /* 0x00000020ff20723e */ /* 0x000fe200000000ff */
[-C--:B------:R-:W-:Y:S01]  /*7df0*/  FMUL R42, R42, R154.reuse ;  /* 0x0000009a2a2a7220 */ /* 0x080fe20000400000 */
[----:B------:R-:W-:Y:S01]  /*7e00*/  ISETP.GT.AND P5, PT, R3, RZ, P0 ;  /* 0x000000ff0300720c */ /* 0x000fe200007a4270 */
[-C--:B------:R-:W-:Y:S01]  /*7e10*/  FMUL R43, R43, R154.reuse ;  /* 0x0000009a2b2b7220 */ /* 0x080fe20000400000 */
[----:B------:R-:W-:Y:S01]  /*7e20*/  ISETP.GT.AND P2, PT, R3, 0x8, P1 ;  /* 0x000000080300780c */ /* 0x000fe20000f44270 */
[-C--:B------:R-:W-:Y:S01]  /*7e30*/  FMUL R44, R44, R154.reuse ;  /* 0x0000009a2c2c7220 */ /* 0x080fe20000400000 */
[----:B------:R-:W-:Y:S01]  /*7e40*/  ISETP.GT.AND P1, PT, R0, 0x18, PT ;  /* 0x000000180000780c */ /* 0x000fe20003f24270 */
[-C--:B------:R-:W-:Y:S01]  /*7e50*/  FMUL R45, R45, R154.reuse ;  /* 0x0000009a2d2d7220 */ /* 0x080fe20000400000 */
[----:B------:R-:W-:Y:S01]  /*7e60*/  F2FP.F16.F32.PACK_AB R33, RZ, R33 ;  /* 0x00000021ff21723e */ /* 0x000fe200000000ff */
[----:B------:R-:W-:Y:S01]  /*7e70*/  @P3 STG.E.U16 desc[UR36][R6.64+0x12], R31 ;  /* 0x0000121f06003986 */ /* 0x000fe2000c101524 */
[C---:B------:R-:W-:Y:S01]  /*7e80*/  ISETP.GT.AND P3, PT, R3.reuse, 0x8, P0 ;  /* 0x000000080300780c */ /* 0x040fe20000764270 */
[-C--:B------:R-:W-:Y:S01]  /*7e90*/  FMUL R46, R46, R154.reuse ;  /* 0x0000009a2e2e7220 */ /* 0x080fe20000400000 */
[----:B------:R-:W-:Y:S01]  /*7ea0*/  ISETP.GT.AND P0, PT, R0, 0x19, PT ;  /* 0x000000190000780c */ /* 0x000fe20003f04270 */
[----:B------:R-:W-:Y:S01]  /*7eb0*/  @P4 STG.E.U16 desc[UR36][R4.64+0x20], R32 ;  /* 0x0000202004004986 */ /* 0x000fe2000c101524 */
[----:B------:R-:W-:Y:S01]  /*7ec0*/  ISETP.GT.AND P4, PT, R3, RZ, P1 ;  /* 0x000000ff0300720c */ /* 0x000fe20000f84270 */
[----:B------:R-:W-:Y:S01]  /*7ed0*/  FMUL R47, R47, R154 ;  /* 0x0000009a2f2f7220 */ /* 0x000fe20000400000 */
[----:B------:R-:W-:Y:S01]  /*7ee0*/  F2FP.F16.F32.PACK_AB R34, RZ, R34 ;  /* 0x00000022ff22723e */ /* 0x000fe200000000ff */
[----:B------:R-:W-:Y:S01]  /*7ef0*/  @P5 STG.E.U16 desc[UR36][R4.64+0x22], R33 ;  /* 0x0000222104005986 */ /* 0x000fe2000c101524 */
[----:B------:R-:W-:Y:S01]  /*7f00*/  ISETP.GT.AND P5, PT, R3, RZ, P0 ;  /* 0x000000ff0300720c */ /* 0x000fe200007a4270 */
[----:B------:R-:W-:Y:S01]  /*7f10*/  FMUL R48, R48, R154 ;  /* 0x0000009a30307220 */ /* 0x000fe20000400000 */
[----:B------:R-:W-:Y:S01]  /*7f20*/  F2FP.F16.F32.PACK_AB R35, RZ, R35 ;  /* 0x00000023ff23723e */ /* 0x000fe200000000ff */
[----:B------:R-:W-:Y:S01]  /*7f30*/  @P2 STG.E.U16 desc[UR36][R6.64+0x20], R34 ;  /* 0x0000202206002986 */ /* 0x000fe2000c101524 */
[----:B------:R-:W-:Y:S01]  /*7f40*/  F2FP.F16.F32.PACK_AB R36, RZ, R36 ;  /* 0x00000024ff24723e */ /* 0x000fe200000000ff */
[-C--:B------:R-:W-:Y:S01]  /*7f50*/  FMUL R49, R49, R154.reuse ;  /* 0x0000009a31317220 */ /* 0x080fe20000400000 */
[C---:B------:R-:W-:Y:S01]  /*7f60*/  ISETP.GT.AND P2, PT, R3.reuse, 0x8, P1 ;  /* 0x000000080300780c */ /* 0x040fe20000f44270 */
[----:B------:R-:W-:Y:S01]  /*7f70*/  @P3 STG.E.U16 desc[UR36][R6.64+0x22], R35 ;  /* 0x0000222306003986 */ /* 0x000fe2000c101524 */
[----:B------:R-:W-:Y:S01]  /*7f80*/  ISETP.GT.AND P1, PT, R0, 0x20, PT ;  /* 0x000000200000780c */ /* 0x000fe20003f24270 */
[-C--:B------:R-:W-:Y:S01]  /*7f90*/  FMUL R50, R50, R154.reuse ;  /* 0x0000009a32327220 */ /* 0x080fe20000400000 */
[----:B------:R-:W-:Y:S01]  /*7fa0*/  F2FP.F16.F32.PACK_AB R37, RZ, R37 ;  /* 0x00000025ff25723e */ /* 0x000fe200000000ff */
[----:B------:R-:W-:Y:S01]  /*7fb0*/  @P4 STG.E.U16 desc[UR36][R4.64+0x30], R36 ;  /* 0x0000302404004986 */ /* 0x000fe2000c101524 */
[----:B------:R-:W-:Y:S01]  /*7fc0*/  ISETP.GT.AND P3, PT, R3, 0x8, P0 ;  /* 0x000000080300780c */ /* 0x000fe20000764270 */
[-C--:B------:R-:W-:Y:S01]  /*7fd0*/  FMUL R51, R51, R154.reuse ;  /* 0x0000009a33337220 */ /* 0x080fe20000400000 */
[----:B------:R-:W-:Y:S01]  /*7fe0*/  ISETP.GT.AND P0, PT, R0, 0x21, PT ;  /* 0x000000210000780c */ /* 0x000fe20003f04270 */
[----:B------:R-:W-:Y:S01]  /*7ff0*/  @P5 STG.E.U16 desc[UR36][R4.64+0x32], R37 ;  /* 0x0000322504005986 */ /* 0x000fe2000c101524 */
[----:B------:R-:W-:Y:S01]  /*8000*/  ISETP.GT.AND P4, PT, R3, RZ, P1 ;  /* 0x000000ff0300720c */ /* 0x000fe20000f84270 */
[----:B------:R-:W-:Y:S01]  /*8010*/  FMUL R52, R52, R154 ;  /* 0x0000009a34347220 */ /* 0x000fe20000400000 */
[----:B------:R-:W-:Y:S01]  /*8020*/  F2FP.F16.F32.PACK_AB R38, RZ, R38 ;  /* 0x00000026ff26723e */ /* 0x000fe200000000ff */
[-C--:B------:R-:W-:Y:S01]  /*8030*/  FMUL R53, R53, R154.reuse ;  /* 0x0000009a35357220 */ /* 0x080fe20000400000 */
        /* <DEDUP_REMOVED lines=325> */
[----:B------:R-:W-:Y:S01]  /*9490*/  FMUL R151, R151, R154 ;  /* 0x0000009a97977220 */ /* 0x000fe20000400000 */
[----:B------:R-:W-:Y:S01]  /*94a0*/  ISETP.GT.AND P2, PT, R3, 0x8, P1 ;  /* 0x000000080300780c */ /* 0x000fe20000f44270 */
[----:B------:R-:W-:Y:S01]  /*94b0*/  @P3 STG.E.U16 desc[UR36][R6.64+0x132], R103 ;  /* 0x0001326706003986 */ /* 0x000fe2000c101524 */
[----:B------:R-:W-:-:S02]  /*94c0*/  ISETP.GT.AND P1, PT, R0, 0xa8, PT ;  /* 0x000000a80000780c */ /* 0x000fc40003f24270 */
[----:B------:R-:W-:Y:S01]  /*94d0*/  F2FP.F16.F32.PACK_AB R105, RZ, R105 ;  /* 0x00000069ff69723e */ /* 0x000fe200000000ff */
[----:B------:R-:W-:Y:S01]  /*94e0*/  @P4 STG.E.U16 desc[UR36][R4.64+0x140], R104 ;  /* 0x0001406804004986 */ /* 0x000fe2000c101524 */
[C---:B------:R-:W-:Y:S02]  /*94f0*/  ISETP.GT.AND P3, PT, R3.reuse, 0x8, P0 ;  /* 0x000000080300780c */ /* 0x040fe40000764270 */
[----:B------:R-:W-:Y:S01]  /*9500*/  ISETP.GT.AND P0, PT, R0, 0xa9, PT ;  /* 0x000000a90000780c */ /* 0x000fe20003f04270 */
[----:B------:R-:W-:Y:S01]  /*9510*/  @P5 STG.E.U16 desc[UR36][R4.64+0x142], R105 ;  /* 0x0001426904005986 */ /* 0x000fe2000c101524 */
[C---:B------:R-:W-:Y:S02]  /*9520*/  ISETP.GT.AND P4, PT, R3.reuse, RZ, P1 ;  /* 0x000000ff0300720c */ /* 0x040fe40000f84270 */
[----:B------:R-:W-:Y:S02]  /*9530*/  F2FP.F16.F32.PACK_AB R106, RZ, R106 ;  /* 0x0000006aff6a723e */ /* 0x000fe400000000ff */
[----:B------:R-:W-:-:S02]  /*9540*/  ISETP.GT.AND P5, PT, R3, RZ, P0 ;  /* 0x000000ff0300720c */ /* 0x000fc400007a4270 */
[----:B------:R-:W-:Y:S01]  /*9550*/  F2FP.F16.F32.PACK_AB R107, RZ, R107 ;  /* 0x0000006bff6b723e */ /* 0x000fe200000000ff */
[----:B------:R-:W-:Y:S01]  /*9560*/  @P2 STG.E.U16 desc[UR36][R6.64+0x140], R106 ;  /* 0x0001406a06002986 */ /* 0x000fe2000c101524 */
[----:B------:R-:W-:Y:S02]  /*9570*/  F2FP.F16.F32.PACK_AB R108, RZ, R108 ;  /* 0x0000006cff6c723e */ /* 0x000fe400000000ff */
[C---:B------:R-:W-:Y:S01]  /*9580*/  ISETP.GT.AND P2, PT, R3.reuse, 0x8, P1 ;  /* 0x000000080300780c */ /* 0x040fe20000f44270 */
[----:B------:R-:W-:Y:S01]  /*9590*/  @P3 STG.E.U16 desc[UR36][R6.64+0x142], R107 ;  /* 0x0001426b06003986 */ /* 0x000fe2000c101524 */
[----:B------:R-:W-:Y:S02]  /*95a0*/  ISETP.GT.AND P1, PT, R0, 0xb0, PT ;  /* 0x000000b00000780c */ /* 0x000fe40003f24270 */
[----:B------:R-:W-:Y:S01]  /*95b0*/  F2FP.F16.F32.PACK_AB R109, RZ, R109 ;  /* 0x0000006dff6d723e */ /* 0x000fe200000000ff */
[----:B------:R-:W-:Y:S01]  /*95c0*/  @P4 STG.E.U16 desc[UR36][R4.64+0x150], R108 ;  /* 0x0001506c04004986 */ /* 0x000fe2000c101524 */
[----:B------:R-:W-:-:S02]  /*95d0*/  ISETP.GT.AND P3, PT, R3, 0x8, P0 ;  /* 0x000000080300780c */ /* 0x000fc40000764270 */
[----:B------:R-:W-:Y:S01]  /*95e0*/  ISETP.GT.AND P0, PT, R0, 0xb1, PT ;  /* 0x000000b10000780c */ /* 0x000fe20003f04270 */
[----:B------:R-:W-:Y:S01]  /*95f0*/  @P5 STG.E.U16 desc[UR36][R4.64+0x152], R109 ;  /* 0x0001526d04005986 */ /* 0x000fe2000c101524 */
[C---:B------:R-:W-:Y:S02]  /*9600*/  ISETP.GT.AND P4, PT, R3.reuse, RZ, P1 ;  /* 0x000000ff0300720c */ /* 0x040fe40000f84270 */
[----:B------:R-:W-:Y:S02]  /*9610*/  F2FP.F16.F32.PACK_AB R110, RZ, R110 ;  /* 0x0000006eff6e723e */ /* 0x000fe400000000ff */
[----:B------:R-:W-:Y:S02]  /*9620*/  ISETP.GT.AND P5, PT, R3, RZ, P0 ;  /* 0x000000ff0300720c */ /* 0x000fe400007a4270 */
[----:B------:R-:W-:Y:S01]  /*9630*/  F2FP.F16.F32.PACK_AB R111, RZ, R111 ;  /* 0x0000006fff6f723e */ /* 0x000fe200000000ff */
[----:B------:R-:W-:Y:S01]  /*9640*/  @P2 STG.E.U16 desc[UR36][R6.64+0x150], R110 ;  /* 0x0001506e06002986 */ /* 0x000fe2000c101524 */
[----:B------:R-:W-:-:S02]  /*9650*/  F2FP.F16.F32.PACK_AB R112, RZ, R112 ;  /* 0x00000070ff70723e */ /* 0x000fc400000000ff */
[C---:B------:R-:W-:Y:S01]  /*9660*/  ISETP.GT.AND P2, PT, R3.reuse, 0x8, P1 ;  /* 0x000000080300780c */ /* 0x040fe20000f44270 */
[----:B------:R-:W-:Y:S01]  /*9670*/  @P3 STG.E.U16 desc[UR36][R6.64+0x152], R111 ;  /* 0x0001526f06003986 */ /* 0x000fe2000c101524 */
[C---:B------:R-:W-:Y:S02]  /*9680*/  ISETP.GT.AND P1, PT, R0.reuse, 0xb8, PT ;  /* 0x000000b80000780c */ /* 0x040fe40003f24270 */
[----:B------:R-:W-:Y:S01]  /*9690*/  F2FP.F16.F32.PACK_AB R113, RZ, R113 ;  /* 0x00000071ff71723e */ /* 0x000fe200000000ff */
[----:B------:R-:W-:Y:S01]  /*96a0*/  @P4 STG.E.U16 desc[UR36][R4.64+0x160], R112 ;  /* 0x0001607004004986 */ /* 0x000fe2000c101524 */
[C---:B------:R-:W-:Y:S02]  /*96b0*/  ISETP.GT.AND P3, PT, R3.reuse, 0x8, P0 ;  /* 0x000000080300780c */ /* 0x040fe40000764270 */
[----:B------:R-:W-:Y:S01]  /*96c0*/  ISETP.GT.AND P0, PT, R0, 0xb9, PT ;  /* 0x000000b90000780c */ /* 0x000fe20003f04270 */
[----:B------:R-:W-:Y:S01]  /*96d0*/  @P5 STG.E.U16 desc[UR36][R4.64+0x162], R113 ;  /* 0x0001627104005986 */ /* 0x000fe2000c101524 */
[----:B------:R-:W-:-:S02]  /*96e0*/  ISETP.GT.AND P4, PT, R3, RZ, P1 ;  /* 0x000000ff0300720c */ /* 0x000fc40000f84270 */
[----:B------:R-:W-:Y:S02]  /*96f0*/  F2FP.F16.F32.PACK_AB R114, RZ, R114 ;  /* 0x00000072ff72723e */ /* 0x000fe400000000ff */
[C---:B------:R-:W-:Y:S02]  /*9700*/  ISETP.GT.AND P5, PT, R3.reuse, RZ, P0 ;  /* 0x000000ff0300720c */ /* 0x040fe400007a4270 */
[----:B------:R-:W-:Y:S01]  /*9710*/  F2FP.F16.F32.PACK_AB R115, RZ, R115 ;  /* 0x00000073ff73723e */ /* 0x000fe200000000ff */
[----:B------:R-:W-:Y:S01]  /*9720*/  @P2 STG.E.U16 desc[UR36][R6.64+0x160], R114 ;  /* 0x0001607206002986 */ /* 0x000fe2000c101524 */
[----:B------:R-:W-:Y:S02]  /*9730*/  F2FP.F16.F32.PACK_AB R116, RZ, R116 ;  /* 0x00000074ff74723e */ /* 0x000fe400000000ff */
        /* <DEDUP_REMOVED lines=65> */
[----:B------:R-:W-:Y:S02]  /*9b50*/  ISETP.GT.AND P5, PT, R3, RZ, P0 ;  /* 0x000000ff0300720c */ /* 0x000fe400007a4270 */
[----:B------:R-:W-:Y:S02]  /*9b60*/  F2FP.F16.F32.PACK_AB R134, RZ, R134 ;  /* 0x00000086ff86723e */ /* 0x000fe400000000ff */
[----:B------:R-:W-:Y:S02]  /*9b70*/  F2FP.F16.F32.PACK_AB R135, RZ, R135 ;  /* 0x00000087ff87723e */ /* 0x000fe400000000ff */
[----:B------:R-:W-:Y:S01]  /*9b80*/  F2FP.F16.F32.PACK_AB R136, RZ, R136 ;  /* 0x00000088ff88723e */ /* 0x000fe200000000ff */
[----:B------:R-:W-:Y:S01]  /*9b90*/  @P2 STG.E.U16 desc[UR36][R6.64+0x1b0], R134 ;  /* 0x0001b08606002986 */ /* 0x000fe2000c101524 */
[----:B------:R-:W-:-:S02]  /*9ba0*/  F2FP.F16.F32.PACK_AB R137, RZ, R137 ;  /* 0x00000089ff89723e */ /* 0x000fc400000000ff */
[C---:B------:R-:W-:Y:S01]  /*9bb0*/  ISETP.GT.AND P1, PT, R3.reuse, 0x8, P1 ;  /* 0x000000080300780c */ /* 0x040fe20000f24270 */
[----:B------:R-:W-:Y:S01]  /*9bc0*/  @P3 STG.E.U16 desc[UR36][R6.64+0x1b2], R135 ;  /* 0x0001b28706003986 */ /* 0x000fe2000c101524 */
[C---:B------:R-:W-:Y:S02]  /*9bd0*/  ISETP.GT.AND P2, PT, R3.reuse, 0x8, P0 ;  /* 0x000000080300780c */ /* 0x040fe40000744270 */
[C---:B------:R-:W-:Y:S01]  /*9be0*/  ISETP.GT.AND P0, PT, R0.reuse, 0xe9, PT ;  /* 0x000000e90000780c */ /* 0x040fe20003f04270 */
[----:B------:R-:W-:Y:S01]  /*9bf0*/  @P4 STG.E.U16 desc[UR36][R4.64+0x1c0], R136 ;  /* 0x0001c08804004986 */ /* 0x000fe2000c101524 */
[----:B------:R-:W-:Y:S02]  /*9c00*/  ISETP.GT.AND P4, PT, R0, 0xe8, PT ;  /* 0x000000e80000780c */ /* 0x000fe40003f84270 */
[----:B------:R-:W-:Y:S01]  /*9c10*/  F2FP.F16.F32.PACK_AB R138, RZ, R138 ;  /* 0x0000008aff8a723e */ /* 0x000fe200000000ff */
[----:B------:R-:W-:Y:S01]  /*9c20*/  @P5 STG.E.U16 desc[UR36][R4.64+0x1c2], R137 ;  /* 0x0001c28904005986 */ /* 0x000fe2000c101524 */
[----:B------:R-:W-:-:S02]  /*9c30*/  ISETP.GT.AND P5, PT, R3, RZ, P4 ;  /* 0x000000ff0300720c */ /* 0x000fc400027a4270 */
[----:B------:R-:W-:Y:S01]  /*9c40*/  F2FP.F16.F32.PACK_AB R139, RZ, R139 ;  /* 0x0000008bff8b723e */ /* 0x000fe200000000ff */
[----:B------:R-:W-:Y:S01]  /*9c50*/  @P1 STG.E.U16 desc[UR36][R6.64+0x1c0], R138 ;  /* 0x0001c08a06001986 */ /* 0x000fe2000c101524 */
[----:B------:R-:W-:Y:S02]  /*9c60*/  F2FP.F16.F32.PACK_AB R140, RZ, R140 ;  /* 0x0000008cff8c723e */ /* 0x000fe400000000ff */
[C---:B------:R-:W-:Y:S01]  /*9c70*/  ISETP.GT.AND P3, PT, R3.reuse, RZ, P0 ;  /* 0x000000ff0300720c */ /* 0x040fe20000764270 */
[----:B------:R-:W-:Y:S01]  /*9c80*/  @P2 STG.E.U16 desc[UR36][R6.64+0x1c2], R139 ;  /* 0x0001c28b06002986 */ /* 0x000fe2000c101524 */
[C---:B------:R-:W-:Y:S02]  /*9c90*/  ISETP.GT.AND P4, PT, R3.reuse, 0x8, P4 ;  /* 0x000000080300780c */ /* 0x040fe40002784270 */
[----:B------:R-:W-:Y:S02]  /*9ca0*/  F2FP.F16.F32.PACK_AB R141, RZ, R141 ;  /* 0x0000008dff8d723e */ /* 0x000fe400000000ff */
[----:B------:R-:W-:Y:S01]  /*9cb0*/  F2FP.F16.F32.PACK_AB R142, RZ, R142 ;  /* 0x0000008eff8e723e */ /* 0x000fe200000000ff */
[----:B------:R-:W-:Y:S01]  /*9cc0*/  @P5 STG.E.U16 desc[UR36][R4.64+0x1d0], R140 ;  /* 0x0001d08c04005986 */ /* 0x000fe2000c101524 */
[----:B------:R-:W-:-:S02]  /*9cd0*/  ISETP.GT.AND P5, PT, R3, 0x8, P0 ;  /* 0x000000080300780c */ /* 0x000fc400007a4270 */
[----:B------:R-:W-:Y:S02]  /*9ce0*/  F2FP.F16.F32.PACK_AB R143, RZ, R143 ;  /* 0x0000008fff8f723e */ /* 0x000fe400000000ff */
[C---:B------:R-:W-:Y:S01]  /*9cf0*/  ISETP.GT.AND P0, PT, R0.reuse, 0xf1, PT ;  /* 0x000000f10000780c */ /* 0x040fe20003f04270 */
[----:B------:R-:W-:Y:S01]  /*9d00*/  @P3 STG.E.U16 desc[UR36][R4.64+0x1d2], R141 ;  /* 0x0001d28d04003986 */ /* 0x000fe2000c101524 */
[----:B------:R-:W-:Y:S02]  /*9d10*/  ISETP.GT.AND P3, PT, R0, 0xf0, PT ;  /* 0x000000f00000780c */ /* 0x000fe40003f64270 */
[----:B------:R-:W-:Y:S01]  /*9d20*/  F2FP.F16.F32.PACK_AB R144, RZ, R144 ;  /* 0x00000090ff90723e */ /* 0x000fe200000000ff */
[----:B------:R-:W-:Y:S01]  /*9d30*/  @P4 STG.E.U16 desc[UR36][R6.64+0x1d0], R142 ;  /* 0x0001d08e06004986 */ /* 0x000fe2000c101524 */
[C---:B------:R-:W-:Y:S02]  /*9d40*/  ISETP.GT.AND P4, PT, R3.reuse, RZ, P3 ;  /* 0x000000ff0300720c */ /* 0x040fe40001f84270 */
[C---:B------:R-:W-:Y:S01]  /*9d50*/  ISETP.GT.AND P3, PT, R3.reuse, 0x8, P3 ;  /* 0x000000080300780c */ /* 0x040fe20001f64270 */
[----:B------:R-:W-:Y:S01]  /*9d60*/  @P5 STG.E.U16 desc[UR36][R6.64+0x1d2], R143 ;  /* 0x0001d28f06005986 */ /* 0x000fe2000c101524 */
[----:B------:R-:W-:-:S02]  /*9d70*/  ISETP.GT.AND P5, PT, R3, RZ, P0 ;  /* 0x000000ff0300720c */ /* 0x000fc400007a4270 */
[----:B------:R-:W-:Y:S02]  /*9d80*/  F2FP.F16.F32.PACK_AB R145, RZ, R145 ;  /* 0x00000091ff91723e */ /* 0x000fe400000000ff */
[C---:B------:R-:W-:Y:S02]  /*9d90*/  ISETP.GT.AND P0, PT, R3.reuse, 0x8, P0 ;  /* 0x000000080300780c */ /* 0x040fe40000704270 */
[C---:B------:R-:W-:Y:S02]  /*9da0*/  ISETP.GT.AND P1, PT, R0.reuse, 0xf9, PT ;  /* 0x000000f90000780c */ /* 0x040fe40003f24270 */
[----:B------:R-:W-:Y:S01]  /*9db0*/  ISETP.GT.AND P2, PT, R0, 0xf8, PT ;  /* 0x000000f80000780c */ /* 0x000fe20003f44270 */
[----:B------:R-:W-:Y:S01]  /*9dc0*/  @P4 STG.E.U16 desc[UR36][R4.64+0x1e0], R144 ;  /* 0x0001e09004004986 */ /* 0x000fe2000c101524 */
[C---:B------:R-:W-:Y:S01]  /*9dd0*/  ISETP.GT.AND P4, PT, R3.reuse, RZ, P1 ;  /* 0x000000ff0300720c */ /* 0x040fe20000f84270 */
[----:B------:R-:W-:Y:S01]  /*9de0*/  @P3 IMAD.MOV.U32 R2, RZ, RZ, R6 ;  /* 0x000000ffff023224 */ /* 0x000fe200078e0006 */
[C---:B------:R-:W-:Y:S01]  /*9df0*/  ISETP.GT.AND P1, PT, R3.reuse, 0x8, P1 ;  /* 0x000000080300780c */ /* 0x040fe20000f24270 */
[----:B------:R-:W-:Y:S01]  /*9e00*/  @P5 STG.E.U16 desc[UR36][R4.64+0x1e2], R145 ;  /* 0x0001e29104005986 */ /* 0x000fe2000c101524 */
[----:B------:R-:W-:-:S02]  /*9e10*/  ISETP.GT.AND P5, PT, R3, RZ, P2 ;  /* 0x000000ff0300720c */ /* 0x000fc400017a4270 */
[----:B------:R-:W-:Y:S01]  /*9e20*/  ISETP.GT.AND P2, PT, R3, 0x8, P2 ;  /* 0x000000080300780c */ /* 0x000fe20001744270 */
[----:B------:R-:W-:Y:S01]  /*9e30*/  @P3 IMAD.MOV.U32 R3, RZ, RZ, R7 ;  /* 0x000000ffff033224 */ /* 0x000fe200078e0007 */
[----:B------:R-:W-:Y:S02]  /*9e40*/  F2FP.F16.F32.PACK_AB R146, RZ, R146 ;  /* 0x00000092ff92723e */ /* 0x000fe400000000ff */
[----:B------:R-:W-:Y:S02]  /*9e50*/  F2FP.F16.F32.PACK_AB R147, RZ, R147 ;  /* 0x00000093ff93723e */ /* 0x000fe400000000ff */
[----:B------:R-:W-:Y:S01]  /*9e60*/  F2FP.F16.F32.PACK_AB R148, RZ, R148 ;  /* 0x00000094ff94723e */ /* 0x000fe200000000ff */
[----:B------:R0:W-:Y:S01]  /*9e70*/  @P3 STG.E.U16 desc[UR36][R2.64+0x1e0], R146 ;  /* 0x0001e09202003986 */ /* 0x0001e2000c101524 */
[----:B------:R-:W-:Y:S02]  /*9e80*/  F2FP.F16.F32.PACK_AB R149, RZ, R149 ;  /* 0x00000095ff95723e */ /* 0x000fe400000000ff */
[----:B------:R-:W-:-:S02]  /*9e90*/  F2FP.F16.F32.PACK_AB R150, RZ, R150 ;  /* 0x00000096ff96723e */ /* 0x000fc400000000ff */
[----:B------:R-:W-:Y:S01]  /*9ea0*/  F2FP.F16.F32.PACK_AB R151, RZ, R151 ;  /* 0x00000097ff97723e */ /* 0x000fe200000000ff */
[----:B0-----:R-:W-:Y:S02]  /*9eb0*/  @P0 IMAD.MOV.U32 R2, RZ, RZ, R6 ;  /* 0x000000ffff020224 */ /* 0x001fe400078e0006 */
[----:B------:R-:W-:-:S05]  /*9ec0*/  @P0 IMAD.MOV.U32 R3, RZ, RZ, R7 ;  /* 0x000000ffff030224 */ /* 0x000fca00078e0007 */
[----:B------:R0:W-:Y:S02]  /*9ed0*/  @P0 STG.E.U16 desc[UR36][R2.64+0x1e2], R147 ;  /* 0x0001e29302000986 */ /* 0x0001e4000c101524 */
[----:B0-----:R-:W-:Y:S02]  /*9ee0*/  @P5 IMAD.MOV.U32 R2, RZ, RZ, R4 ;  /* 0x000000ffff025224 */ /* 0x001fe400078e0004 */
[----:B------:R-:W-:-:S05]  /*9ef0*/  @P5 IMAD.MOV.U32 R3, RZ, RZ, R5 ;  /* 0x000000ffff035224 */ /* 0x000fca00078e0005 */
[----:B------:R0:W-:Y:S04]  /*9f00*/  @P5 STG.E.U16 desc[UR36][R2.64+0x1f0], R148 ;  /* 0x0001f09402005986 */ /* 0x0001e8000c101524 */
[----:B------:R1:W-:Y:S01]  /*9f10*/  @P4 STG.E.U16 desc[UR36][R4.64+0x1f2], R149 ;  /* 0x0001f29504004986 */ /* 0x0003e2000c101524 */
[----:B0-----:R-:W-:Y:S02]  /*9f20*/  @P2 IMAD.MOV.U32 R2, RZ, RZ, R6 ;  /* 0x000000ffff022224 */ /* 0x001fe400078e0006 */
[----:B------:R-:W-:-:S05]  /*9f30*/  @P2 IMAD.MOV.U32 R3, RZ, RZ, R7 ;  /* 0x000000ffff032224 */ /* 0x000fca00078e0007 */
[----:B------:R1:W-:Y:S04]  /*9f40*/  @P2 STG.E.U16 desc[UR36][R2.64+0x1f0], R150 ;  /* 0x0001f09602002986 */ /* 0x0003e8000c101524 */
[----:B------:R1:W-:Y:S02]  /*9f50*/  @P1 STG.E.U16 desc[UR36][R6.64+0x1f2], R151 ;  /* 0x0001f29706001986 */ /* 0x0003e4000c101524 */
.L_x_290:
[----:B------:R-:W-:Y:S05]  /*9f60*/  BSYNC B0 ;  /* 0x0000000000007941 */ /* 0x000fea0003800000 */
.L_x_36:
[----:B01----:R-:W2:Y:S01]  /*9f70*/  LDL.64 R2, [R1] ;  /* 0x0000000001027983 */ /* 0x003ea20000100a00 */
[----:B------:R-:W-:Y:S01]  /*9f80*/  ULDC.64 UR4, c[0x0][0x650] ;  /* 0x0001940000047ab9 */ /* 0x000fe20000000a00 */
[----:B------:R0:W-:Y:S01]  /*9f90*/  SYNCS.ARRIVE.TRANS64.A1T0 RZ, [R162+UR45], RZ ;  /* 0x000000ffa2ff79a7 */ /* 0x0001e2000810002d */
[----:B------:R-:W-:Y:S01]  /*9fa0*/  PRMT R0, RZ, 0x7610, R0 ;  /* 0x00007610ff007816 */ /* 0x000fe20000000000 */
[----:B-----5:R-:W-:Y:S02]  /*9fb0*/  IMAD.MOV.U32 R19, RZ, RZ, -0x1 ;  /* 0xffffffffff137424 */ /* 0x020fe400078e00ff */
[----:B------:R-:W-:Y:S01]  /*9fc0*/  IMAD.MOV.U32 R22, RZ, RZ, -0x1 ;  /* 0xffffffffff167424 */ /* 0x000fe200078e00ff */
[----:B--2---:R-:W-:-:S04]  /*9fd0*/  LEA R18, P0, R2, R18, 0x1 ;  /* 0x0000001202127211 */ /* 0x004fc800078008ff */
[----:B------:R-:W-:Y:S01]  /*9fe0*/  LEA.HI.X R17, R2, R17, R23, 0x1, P0 ;  /* 0x0000001102117211 */ /* 0x000fe200000f0c17 */
[----:B------:R-:W-:Y:S01]  /*9ff0*/  IMAD.MOV.U32 R2, RZ, RZ, -0x1 ;  /* 0xffffffffff027424 */ /* 0x000fe200078e00ff */
[----:B------:R-:W-:-:S04]  /*a000*/  ISETP.GE.U32.AND P0, PT, R18, UR4, PT ;  /* 0x0000000412007c0c */ /* 0x000fc8000bf06070 */
[----:B------:R-:W-:-:S13]  /*a010*/  ISETP.GE.U32.AND.EX P0, PT, R17, UR5, PT, P0 ;  /* 0x0000000511007c0c */ /* 0x000fda000bf06100 */
[----:B0-----:R-:W-:Y:S05]  /*a020*/  @P0 BRA `(.L_x_291) ;  /* 0x0000000400700947 */ /* 0x001fea0003800000 */
[----:B------:R-:W0:Y:S01]  /*a030*/  S2R R10, SR_CTAID.X ;  /* 0x00000000000a7919 */ /* 0x000e220000002500 */
[----:B------:R-:W1:Y:S01]  /*a040*/  LDC.64 R8, c[0x0][0x628] ;  /* 0x00018a00ff087b82 */ /* 0x000e620000000a00 */
[----:B------:R-:W-:Y:S01]  /*a050*/  ULDC UR4, c[0x0][0x150] ;  /* 0x0000540000047ab9 */ /* 0x000fe20000000800 */
[----:B---34-:R-:W-:Y:S01]  /*a060*/  IMAD.MOV.U32 R6, RZ, RZ, R18 ;  /* 0x000000ffff067224 */ /* 0x018fe200078e0012 */
[----:B------:R-:W2:Y:S01]  /*a070*/  S2R R20, SR_CTAID.Y ;  /* 0x0000000000147919 */ /* 0x000ea20000002600 */
[----:B------:R-:W-:-:S04]  /*a080*/  IMAD.MOV.U32 R7, RZ, RZ, R17 ;  /* 0x000000ffff077224 */ /* 0x000fc800078e0011 */
[----:B------:R-:W3:Y:S08]  /*a090*/  LDC R15, c[0x0][0x144] ;  /* 0x00005100ff0f7b82 */ /* 0x000ef00000000800 */
[----:B------:R-:W4:Y:S08]  /*a0a0*/  LDC R0, c[0x0][0x630] ;  /* 0x00018c00ff007b82 */ /* 0x000f300000000800 */
[----:B------:R-:W2:Y:S01]  /*a0b0*/  LDC.64 R12, c[0x0][0x620] ;  /* 0x00018800ff0c7b82 */ /* 0x000ea20000000a00 */
[----:B-1----:R-:W-:-:S04]  /*a0c0*/  ISETP.NE.U32.AND P0, PT, R8, RZ, PT ;  /* 0x000000ff0800720c */ /* 0x002fc80003f05070 */
[----:B------:R-:W-:Y:S02]  /*a0d0*/  ISETP.NE.AND.EX P0, PT, R9, RZ, PT, P0 ;  /* 0x000000ff0900720c */ /* 0x000fe40003f05300 */
[----:B0-----:R-:W-:-:S05]  /*a0e0*/  I2FP.F32.U32 R2, R10 ;  /* 0x0000000a00027245 */ /* 0x001fca0000201000 */
[----:B------:R-:W-:-:S04]  /*a0f0*/  FMUL R2, R2, UR4 ;  /* 0x0000000402027c20 */ /* 0x000fc80008400000 */
[----:B------:R0:W1:Y:S02]  /*a100*/  F2I.U32.TRUNC.NTZ R14, R2 ;  /* 0x00000002000e7305 */ /* 0x000064000020f000 */
[----:B---34-:R-:W-:Y:S05]  /*a110*/  @!P0 BRA `(.L_x_292) ;  /* 0x0000000000288947 */ /* 0x018fea0003800000 */
[----:B------:R-:W3:Y:S02]  /*a120*/  LDC R3, c[0x0][0x634] ;  /* 0x00018d00ff037b82 */ /* 0x000ee40000000800 */
[----:B---3--:R-:W-:-:S05]  /*a130*/  IADD3 R7, P0, R18, R3, RZ ;  /* 0x0000000312077210 */ /* 0x008fca0007f1e0ff */
[----:B------:R-:W-:-:S04]  /*a140*/  IMAD.X R11, RZ, RZ, R17, P0 ;  /* 0x000000ffff0b7224 */ /* 0x000fc800000e0611 */
[----:B0-----:R-:W-:-:S04]  /*a150*/  IMAD.WIDE.U32 R2, R11, R8, RZ ;  /* 0x000000080b027225 */ /* 0x001fc800078e00ff */
[----:B------:R-:W-:-:S04]  /*a160*/  IMAD.WIDE.U32 R4, P0, R7, R9, R2 ;  /* 0x0000000907047225 */ /* 0x000fc80007800002 */
[----:B------:R-:W-:-:S04]  /*a170*/  IMAD.WIDE.U32 R2, R7, R8, RZ ;  /* 0x0000000807027225 */ /* 0x000fc800078e00ff */
[----:B------:R-:W-:Y:S01]  /*a180*/  IMAD.X R7, RZ, RZ, RZ, P0 ;  /* 0x000000ffff077224 */ /* 0x000fe200000e06ff */
[----:B------:R-:W-:Y:S01]  /*a190*/  IADD3 RZ, P0, R3, R4, RZ ;  /* 0x0000000403ff7210 */ /* 0x000fe20007f1e0ff */
[----:B------:R-:W-:-:S04]  /*a1a0*/  IMAD.MOV.U32 R6, RZ, RZ, R5 ;  /* 0x000000ffff067224 */ /* 0x000fc800078e0005 */
[----:B------:R-:W-:-:S08]  /*a1b0*/  IMAD.WIDE.U32.X R6, R11, R9, R6, P0 ;  /* 0x000000090b067225 */ /* 0x000fd000000e0406 */
.L_x_292:
[----:B------:R-:W3:Y:S01]  /*a1c0*/  LDC.64 R26, c[0x0][0x640] ;  /* 0x00019000ff1a7b82 */ /* 0x000ee20000000a00 */
[-C--:B------:R-:W-:Y:S01]  /*a1d0*/  SHF.R.U64 R11, R6, R0.reuse, R7 ;  /* 0x00000000060b7219 */ /* 0x080fe20000001207 */
[----:B------:R-:W-:Y:S01]  /*a1e0*/  IMAD.MOV.U32 R19, RZ, RZ, R17 ;  /* 0x000000ffff137224 */ /* 0x000fe200078e0011 */
[----:B------:R-:W-:Y:S01]  /*a1f0*/  SHF.R.U32.HI R0, RZ, R0, R7 ;  /* 0x00000000ff007219 */ /* 0x000fe20000011607 */
[----:B-1----:R-:W-:Y:S01]  /*a200*/  IMAD.MOV R14, RZ, RZ, -R14 ;  /* 0x000000ffff0e7224 */ /* 0x002fe200078e0a0e */
[----:B------:R-:W-:Y:S01]  /*a210*/  IADD3 R5, P0, RZ, -R11, RZ ;  /* 0x8000000bff057210 */ /* 0x000fe20007f1e0ff */
[----:B------:R-:W-:Y:S01]  /*a220*/  ULDC UR4, c[0x0][0x154] ;  /* 0x0000550000047ab9 */ /* 0x000fe20000000800 */
[----:B------:R-:W-:Y:S01]  /*a230*/  IMAD.MOV.U32 R7, RZ, RZ, 0x1 ;  /* 0x00000001ff077424 */ /* 0x000fe200078e00ff */
[----:B------:R-:W1:Y:S01]  /*a240*/  LDC R4, c[0x0][0x618] ;  /* 0x00018600ff047b82 */ /* 0x000e620000000800 */
[----:B------:R-:W-:Y:S02]  /*a250*/  IMAD R22, R15, R14, R10 ;  /* 0x0000000e0f167224 */ /* 0x000fe400078e020a */
[----:B------:R-:W-:-:S04]  /*a260*/  IMAD.X R3, RZ, RZ, ~R0, P0 ;  /* 0x000000ffff037224 */ /* 0x000fc800000e0e00 */
[-C--:B--2---:R-:W-:Y:S01]  /*a270*/  IMAD R0, R3, R12.reuse, RZ ;  /* 0x0000000c03007224 */ /* 0x084fe200078e02ff */
[----:B------:R-:W2:Y:S01]  /*a280*/  LDC R6, c[0x0][0x608] ;  /* 0x00018200ff067b82 */ /* 0x000ea20000000800 */
[----:B0-----:R-:W-:-:S04]  /*a290*/  IMAD.WIDE.U32 R2, R5, R12, R18 ;  /* 0x0000000c05027225 */ /* 0x001fc800078e0012 */
[----:B------:R-:W-:Y:S01]  /*a2a0*/  IMAD R5, R5, R13, R0 ;  /* 0x0000000d05057224 */ /* 0x000fe200078e0200 */
[----:B------:R-:W-:Y:S02]  /*a2b0*/  I2FP.F32.U32 R0, R20 ;  /* 0x0000001400007245 */ /* 0x000fe40000201000 */
[----:B------:R-:W0:Y:S01]  /*a2c0*/  LDC R24, c[0x0][0x658] ;  /* 0x00019600ff187b82 */ /* 0x000e220000000800 */
[----:B------:R-:W-:Y:S01]  /*a2d0*/  IMAD.IADD R3, R3, 0x1, R5 ;  /* 0x0000000103037824 */ /* 0x000fe200078e0205 */
[----:B---3--:R-:W-:Y:S01]  /*a2e0*/  ISETP.NE.U32.AND P0, PT, R26, RZ, PT ;  /* 0x000000ff1a00720c */ /* 0x008fe20003f05070 */
[----:B------:R-:W-:Y:S01]  /*a2f0*/  FMUL R0, R0, UR4 ;  /* 0x0000000400007c20 */ /* 0x000fe20008400000 */
[----:B------:R-:W-:Y:S02]  /*a300*/  IMAD.MOV.U32 R5, RZ, RZ, -0x1 ;  /* 0xffffffffff057424 */ /* 0x000fe400078e00ff */
[----:B------:R-:W-:Y:S01]  /*a310*/  ISETP.NE.AND.EX P0, PT, R27, RZ, PT, P0 ;  /* 0x000000ff1b00720c */ /* 0x000fe20003f05300 */
[----:B------:R3:W4:Y:S01]  /*a320*/  F2I.U32.TRUNC.NTZ R12, R0 ;  /* 0x00000000000c7305 */ /* 0x000722000020f000 */
[----:B------:R-:W3:Y:S01]  /*a330*/  LDC R15, c[0x0][0x148] ;  /* 0x00005200ff0f7b82 */ /* 0x000ee20000000800 */
[----:B-1----:R-:W-:-:S02]  /*a340*/  SHF.R.U64 R10, R2, R4, R3 ;  /* 0x00000004020a7219 */ /* 0x002fc40000001203 */
[----:B------:R-:W-:-:S05]  /*a350*/  SHF.R.U32.HI R3, RZ, R4, R3 ;  /* 0x00000004ff037219 */ /* 0x000fca0000011603 */
[----:B------:R-:W1:Y:S01]  /*a360*/  LDC R14, c[0x0][0x600] ;  /* 0x00018000ff0e7b82 */ /* 0x000e620000000800 */
[-CC-:B--2---:R-:W-:Y:S02]  /*a370*/  SHF.R.U64 R8, R10, R6.reuse, R3.reuse ;  /* 0x000000060a087219 */ /* 0x184fe40000001203 */
[----:B------:R-:W-:-:S05]  /*a380*/  SHF.R.U32.HI R3, RZ, R6, R3 ;  /* 0x00000006ff037219 */ /* 0x000fca0000011603 */
[----:B------:R-:W2:Y:S01]  /*a390*/  LDC R21, c[0x0][0x648] ;  /* 0x00019200ff157b82 */ /* 0x000ea20000000800 */
[-CC-:B0-----:R-:W-:Y:S02]  /*a3a0*/  SHF.R.U64 R13, R8, R24.reuse, R3.reuse ;  /* 0x00000018080d7219 */ /* 0x181fe40000001203 */
[-C--:B------:R-:W-:Y:S02]  /*a3b0*/  SHF.L.U32 R5, R5, R24.reuse, RZ ;  /* 0x0000001805057219 */ /* 0x080fe400000006ff */
[-C--:B------:R-:W-:Y:S01]  /*a3c0*/  SHF.R.U32.HI R3, RZ, R24.reuse, R3 ;  /* 0x00000018ff037219 */ /* 0x080fe20000011603 */
[----:B------:R-:W-:Y:S01]  /*a3d0*/  IMAD.MOV.U32 R2, RZ, RZ, R13 ;  /* 0x000000ffff027224 */ /* 0x000fe200078e000d */
[----:B------:R-:W-:Y:S01]  /*a3e0*/  SHF.L.U32 R24, R7, R24, RZ ;  /* 0x0000001807187219 */ /* 0x000fe200000006ff */
[----:B------:R-:W0:Y:S01]  /*a3f0*/  LDC R25, c[0x0][0x638] ;  /* 0x00018e00ff197b82 */ /* 0x000e220000000800 */
[----:B------:R-:W-:-:S07]  /*a400*/  LOP3.LUT R19, RZ, R5, RZ, 0x33, !PT ;  /* 0x00000005ff137212 */ /* 0x000fce00078e33ff */
[----:B------:R-:W0:Y:S01]  /*a410*/  LDC R28, c[0x0][0x610] ;  /* 0x00018400ff1c7b82 */ /* 0x000e220000000800 */
[----:B----4-:R-:W-:Y:S05]  /*a420*/  @!P0 BRA `(.L_x_293) ;  /* 0x0000000000288947 */ /* 0x010fea0003800000 */
[----:B---3--:R-:W3:Y:S02]  /*a430*/  LDC R0, c[0x0][0x64c] ;  /* 0x00019300ff007b82 */ /* 0x008ee40000000800 */
[----:B---3--:R-:W-:-:S05]  /*a440*/  IADD3 R7, P0, R13, R0, RZ ;  /* 0x000000000d077210 */ /* 0x008fca0007f1e0ff */
        /* <DEDUP_REMOVED lines=8> */
.L_x_293:
[----:B------:R-:W4:Y:S01]  /*a4d0*/  LDC R4, c[0x0][0x65c] ;  /* 0x00019700ff047b82 */ /* 0x000f220000000800 */
[----:B--23--:R-:W-:Y:S01]  /*a4e0*/  SHF.R.U64 R0, R2, R21, R3 ;  /* 0x0000001502007219 */ /* 0x00cfe20000001203 */
[----:B-1----:R-:W-:Y:S01]  /*a4f0*/  VIADD R3, R14, 0xffffffff ;  /* 0xffffffff0e037836 */ /* 0x002fe20000000000 */
[----:B------:R-:W-:Y:S01]  /*a500*/  LOP3.LUT R19, R8, R19, RZ, 0xc0, !PT ;  /* 0x0000001308137212 */ /* 0x000fe200078ec0ff */
[----:B------:R-:W-:Y:S02]  /*a510*/  IMAD.MOV R12, RZ, RZ, -R12 ;  /* 0x000000ffff0c7224 */ /* 0x000fe400078e0a0c */
[----:B------:R-:W-:Y:S01]  /*a520*/  IMAD.MOV R2, RZ, RZ, -R0 ;  /* 0x000000ffff027224 */ /* 0x000fe200078e0a00 */
[----:B------:R-:W-:Y:S01]  /*a530*/  LOP3.LUT R3, R10, R3, RZ, 0xc0, !PT ;  /* 0x000000030a037212 */ /* 0x000fe200078ec0ff */
[----:B------:R-:W-:Y:S02]  /*a540*/  IMAD R19, R24, R0, R19 ;  /* 0x0000000018137224 */ /* 0x000fe400078e0213 */
[----:B0-----:R-:W-:-:S04]  /*a550*/  IMAD R0, R2, R25, R13 ;  /* 0x0000001902007224 */ /* 0x001fc800078e020d */
[----:B------:R-:W-:Y:S01]  /*a560*/  IMAD R2, R0, R14, R3 ;  /* 0x0000000e00027224 */ /* 0x000fe200078e0203 */
[----:B----4-:R-:W-:Y:S01]  /*a570*/  ISETP.NE.AND P0, PT, R4, 0x1, PT ;  /* 0x000000010400780c */ /* 0x010fe20003f05270 */
[----:B------:R-:W-:-:S05]  /*a580*/  IMAD.MOV.U32 R4, RZ, RZ, 0x1 ;  /* 0x00000001ff047424 */ /* 0x000fca00078e00ff */
[----:B------:R-:W-:-:S07]  /*a590*/  PRMT R0, R4, 0x7610, R0 ;  /* 0x0000761004007816 */ /* 0x000fce0000000000 */
[----:B------:R-:W-:-:S04]  /*a5a0*/  @P0 IMAD R22, R15, R12, R20 ;  /* 0x0000000c0f160224 */ /* 0x000fc800078e0214 */
[----:B------:R-:W-:-:S05]  /*a5b0*/  IMAD R19, R19, R28, R22 ;  /* 0x0000001c13137224 */ /* 0x000fca00078e0216 */
[----:B------:R-:W-:Y:S02]  /*a5c0*/  SEL R22, R2, R19, !P0 ;  /* 0x0000001302167207 */ /* 0x000fe40004000000 */
[----:B------:R-:W-:Y:S01]  /*a5d0*/  SEL R19, R19, R2, !P0 ;  /* 0x0000000213137207 */ /* 0x000fe20004000000 */
[----:B------:R-:W-:-:S07]  /*a5e0*/  IMAD.MOV.U32 R2, RZ, RZ, R11 ;  /* 0x000000ffff027224 */ /* 0x000fce00078e000b */
.L_x_291:
[----:B------:R-:W-:Y:S02]  /*a5f0*/  LOP3.LUT P0, RZ, R0, 0xff, RZ, 0xc0, !PT ;  /* 0x000000ff00ff7812 */ /* 0x000fe4000780c0ff */
[----:B------:R-:W-:-:S11]  /*a600*/  LOP3.LUT R175, R175, 0x1, RZ, 0x3c, !PT ;  /* 0x00000001afaf7812 */ /* 0x000fd600078e3cff */
[----:B------:R-:W-:Y:S05]  /*a610*/  @P0 BRA `(.L_x_294) ;  /* 0xffffff7000240947 */ /* 0x000fea000383ffff */
[----:B------:R-:W-:Y:S05]  /*a620*/  EXIT ;  /* 0x000000000000794d */ /* 0x000fea0003800000 */
.L_x_17:
[----:B------:R-:W-:-:S08]  /*a630*/  ISETP.NE.AND P0, PT, R5, RZ, PT ;  /* 0x000000ff0500720c */ /* 0x000fd00003f05270 */
[----:B0-----:R-:W0:-:S00]  /*a640*/  USETMAXREG.DEALLOC.CTAPOOL 0x28 ;  /* 0x00000028000079c8 */ /* 0x001e0000080e0500 */
[----:B------:R-:W-:Y:S05]  /*a650*/  @P0 EXIT ;  /* 0x000000000000094d */ /* 0x000fea0003800000 */
[----:B0-----:R-:W-:Y:S01]  /*a660*/  LOP3.LUT P0, RZ, R8, 0xff, RZ, 0xc0, !PT ;  /* 0x000000ff08ff7812 */ /* 0x001fe2000780c0ff */
[----:B------:R-:W-:Y:S02]  /*a670*/  IMAD.MOV.U32 R0, RZ, RZ, 0x1 ;  /* 0x00000001ff007424 */ /* 0x000fe400078e00ff */
[----:B------:R-:W-:-:S10]  /*a680*/  IMAD.MOV.U32 R7, RZ, RZ, RZ ;  /* 0x000000ffff077224 */ /* 0x000fd400078e00ff */
[----:B------:R-:W-:Y:S05]  /*a690*/  @!P0 BRA `(.L_x_295) ;  /* 0x0000000c00788947 */ /* 0x000fea0003800000 */
[----:B------:R-:W0:Y:S01]  /*a6a0*/  S2UR UR9, SR_CgaCtaId ;  /* 0x00000000000979c3 */ /* 0x000e220000008800 */
[----:B------:R-:W-:Y:S01]  /*a6b0*/  ULDC UR5, c[0x0][0x658] ;  /* 0x0001960000057ab9 */ /* 0x000fe20000000800 */
[----:B------:R-:W-:Y:S01]  /*a6c0*/  UMOV UR10, 0xffffffff ;  /* 0xffffffff000a7882 */ /* 0x000fe20000000000 */
[----:B------:R-:W-:Y:S01]  /*a6d0*/  UMOV UR11, 0x1 ;  /* 0x00000001000b7882 */ /* 0x000fe20000000000 */
[----:B------:R-:W-:Y:S01]  /*a6e0*/  USHF.L.U32 UR10, UR10, UR5, URZ ;  /* 0x000000050a0a7299 */ /* 0x000fe2000800063f */
[----:B------:R-:W-:Y:S01]  /*a6f0*/  LOP3.LUT P0, RZ, R4, 0x1f, RZ, 0xc0, !PT ;  /* 0x0000001f04ff7812 */ /* 0x000fe2000780c0ff */
[----:B------:R-:W-:Y:S01]  /*a700*/  BSSY B0, `(.L_x_295) ;  /* 0x00000d7000007945 */ /* 0x000fe20003800000 */
[C---:B------:R-:W-:Y:S01]  /*a710*/  ISETP.NE.AND P2, PT, R3.reuse, RZ, PT ;  /* 0x000000ff0300720c */ /* 0x040fe20003f45270 */
[----:B------:R-:W-:Y:S01]  /*a720*/  ULOP3.LUT UR13, URZ, UR10, URZ, 0x33, !UPT ;  /* 0x0000000a3f0d7292 */ /* 0x000fe2000f8e333f */
[----:B------:R-:W-:Y:S01]  /*a730*/  ISETP.NE.OR P0, PT, R3, RZ, !P0 ;  /* 0x000000ff0300720c */ /* 0x000fe20004705670 */
[----:B------:R-:W-:Y:S01]  /*a740*/  IMAD.MOV.U32 R8, RZ, RZ, 0x1 ;  /* 0x00000001ff087424 */ /* 0x000fe200078e00ff */
[----:B------:R-:W-:Y:S01]  /*a750*/  LOP3.LUT R6, R16, 0x2, RZ, 0xfc, !PT ;  /* 0x0000000210067812 */ /* 0x000fe200078efcff */
[----:B------:R-:W-:Y:S01]  /*a760*/  IMAD.MOV.U32 R0, RZ, RZ, 0x1 ;  /* 0x00000001ff007424 */ /* 0x000fe200078e00ff */
[----:B------:R-:W-:Y:S01]  /*a770*/  ULDC UR4, c[0x0][0x600] ;  /* 0x0001800000047ab9 */ /* 0x000fe20000000800 */
[----:B------:R-:W-:Y:S01]  /*a780*/  IMAD.MOV.U32 R7, RZ, RZ, RZ ;  /* 0x000000ffff077224 */ /* 0x000fe200078e00ff */
[----:B------:R-:W-:Y:S01]  /*a790*/  UMOV UR18, 0x5 ;  /* 0x0000000500127882 */ /* 0x000fe20000000000 */
[----:B------:R-:W-:-:S02]  /*a7a0*/  UIADD3 UR26, UR40, 0x1, URZ ;  /* 0x00000001281a7890 */ /* 0x000fc4000fffe03f */
[----:B------:R-:W-:Y:S02]  /*a7b0*/  UIADD3 UR4, UR4, -0x1, URZ ;  /* 0xffffffff04047890 */ /* 0x000fe4000fffe03f */
[----:B------:R-:W-:Y:S01]  /*a7c0*/  USHF.L.U32 UR5, UR11, UR5, URZ ;  /* 0x000000050b057299 */ /* 0x000fe2000800063f */
[----:B------:R-:W-:Y:S01]  /*a7d0*/  ULDC.64 UR24, c[0x0][0x198] ;  /* 0x0000660000187ab9 */ /* 0x000fe20000000a00 */
[----:B0-----:R-:W-:Y:S02]  /*a7e0*/  ULOP3.LUT UR8, UR9, 0x1, URZ, 0xc0, !UPT ;  /* 0x0000000109087892 */ /* 0x001fe4000f8ec03f */
[----:B------:R-:W-:Y:S02]  /*a7f0*/  USHF.R.U32.HI UR27, URZ, 0x1, UR9 ;  /* 0x000000013f1b7899 */ /* 0x000fe40008011609 */
[----:B------:R-:W-:Y:S02]  /*a800*/  USHF.L.U32 UR6, UR9, 0x7, URZ ;  /* 0x0000000709067899 */ /* 0x000fe4000800063f */
[----:B------:R-:W-:-:S02]  /*a810*/  USHF.L.U32 UR7, UR9, 0xd, URZ ;  /* 0x0000000d09077899 */ /* 0x000fc4000800063f */
[----:B------:R-:W-:Y:S02]  /*a820*/  ULOP3.LUT UR9, UR9, 0xfffffffe, URZ, 0xc0, !UPT ;  /* 0xfffffffe09097892 */ /* 0x000fe4000f8ec03f */
[----:B------:R-:W-:Y:S02]  /*a830*/  UISETP.GT.U32.AND UP0, UPT, UR8, 0xffff, UPT ;  /* 0x0000ffff0800788c */ /* 0x000fe4000bf04070 */
[----:B------:R-:W-:Y:S02]  /*a840*/  USHF.L.U32 UR10, UR11, UR9, URZ ;  /* 0x000000090b0a7299 */ /* 0x000fe4000800063f */
[----:B------:R-:W-:Y:S02]  /*a850*/  ULOP3.LUT UR9, UR9, 0x1, URZ, 0xfc, !UPT ;  /* 0x0000000109097892 */ /* 0x000fe4000f8efc3f */
[----:B------:R-:W-:Y:S02]  /*a860*/  USEL UR8, UR8, 0xffff, !UP0 ;  /* 0x0000ffff08087887 */ /* 0x000fe4000c000000 */
[----:B------:R-:W-:-:S02]  /*a870*/  USHF.L.U32 UR9, UR11, UR9, URZ ;  /* 0x000000090b097299 */ /* 0x000fc4000800063f */
[----:B------:R-:W-:Y:S02]  /*a880*/  ULOP3.LUT UR8, UR8, 0xffff, URZ, 0xc0, !UPT ;  /* 0x0000ffff08087892 */ /* 0x000fe4000f8ec03f */
[----:B------:R-:W-:Y:S02]  /*a890*/  ULOP3.LUT UR6, UR6, 0x80, URZ, 0xc0, !UPT ;  /* 0x0000008006067892 */ /* 0x000fe4000f8ec03f */
[----:B------:R-:W-:Y:S02]  /*a8a0*/  ULOP3.LUT UR7, UR7, 0x2000, URZ, 0xc0, !UPT ;  /* 0x0000200007077892 */ /* 0x000fe4000f8ec03f */
[----:B------:R-:W-:Y:S02]  /*a8b0*/  ULOP3.LUT UR19, UR10, UR9, URZ, 0xfc, !UPT ;  /* 0x000000090a137292 */ /* 0x000fe4000f8efc3f */
[----:B------:R-:W-:-:S12]  /*a8c0*/  USHF.L.U32 UR18, UR18, UR8, URZ ;  /* 0x0000000812127299 */ /* 0x000fd8000800063f */
.L_x_307:
[----:B------:R-:W-:-:S03]  /*a8d0*/  UMOV UR8, 0xffffffff ;  /* 0xffffffff00087882 */ /* 0x000fc60000000000 */
[----:B------:R-:W-:Y:S05]  /*a8e0*/  BRA.DIV UR8, `(.L_x_296) ;  /* 0x00000012081c7947 */ /* 0x000fea000b800000 */
[----:B------:R-:W-:-:S13]  /*a8f0*/  ELECT P6, URZ, PT ;  /* 0x00000000003f782f */ /* 0x000fda00038c0000 */
.L_x_321:
[----:B------:R-:W0:Y:S01]  /*a900*/  LDC R3, c[0x0][0x28c] ;  /* 0x0000a300ff037b82 */ /* 0x000e220000000800 */
[----:B------:R-:W-:Y:S01]  /*a910*/  BSSY B1, `(.L_x_297) ;  /* 0x000003d000017945 */ /* 0x000fe20003800000 */
[----:B0-----:R-:W-:-:S13]  /*a920*/  ISETP.LT.OR P6, PT, R3, 0x1, !P6 ;  /* 0x000000010300780c */ /* 0x001fda00077c1670 */
[----:B------:R-:W-:Y:S05]  /*a930*/  @P6 BRA `(.L_x_298) ;  /* 0x0000000000e86947 */ /* 0x000fea0003800000 */
[----:B------:R-:W-:Y:S01]  /*a940*/  LEA R19, R19, UR27, 0x1 ;  /* 0x0000001b13137c11 */ /* 0x000fe2000f8e08ff */
[----:B------:R-:W-:Y:S01]  /*a950*/  IMAD.MOV.U32 R11, RZ, RZ, RZ ;  /* 0x000000ffff0b7224 */ /* 0x000fe200078e00ff */
[----:B------:R-:W-:Y:S01]  /*a960*/  LEA R22, R22, UR6, 0x8 ;  /* 0x0000000616167c11 */ /* 0x000fe2000f8e40ff */
[----:B------:R-:W-:Y:S02]  /*a970*/  IMAD.U32 R13, RZ, RZ, UR26 ;  /* 0x0000001aff0d7e24 */ /* 0x000fe4000f8e00ff */
[----:B------:R-:W-:Y:S02]  /*a980*/  IMAD.MOV.U32 R3, RZ, RZ, R0 ;  /* 0x000000ffff037224 */ /* 0x000fe400078e0000 */
[----:B------:R-:W-:Y:S02]  /*a990*/  IMAD.MOV.U32 R4, RZ, RZ, R7 ;  /* 0x000000ffff047224 */ /* 0x000fe400078e0007 */
[----:B------:R-:W-:-:S07]  /*a9a0*/  IMAD.SHL.U32 R19, R19, 0x20, RZ ;  /* 0x0000002013137824 */ /* 0x000fce00078e00ff */
.L_x_302:
[----:B------:R-:W0:Y:S01]  /*a9b0*/  S2R R10, SR_CgaCtaId ;  /* 0x00000000000a7919 */ /* 0x000e220000008800 */
[----:B------:R-:W-:Y:S01]  /*a9c0*/  MOV R5, 0x400 ;  /* 0x0000040000057802 */ /* 0x000fe20000000f00 */
[----:B------:R-:W1:Y:S03]  /*a9d0*/  @!P2 LDC R9, c[0x0][0x500] ;  /* 0x00014000ff09ab82 */ /* 0x000e660000000800 */
[----:B0-----:R-:W-:Y:S02]  /*a9e0*/  LEA R12, R10, R5, 0x18 ;  /* 0x000000050a0c7211 */ /* 0x001fe400078ec0ff */
[----:B------:R-:W-:-:S03]  /*a9f0*/  SHF.L.U32 R5, R3, 0x1f, RZ ;  /* 0x0000001f03057819 */ /* 0x000fc600000006ff */
[----:B------:R-:W-:-:S04]  /*aa00*/  IMAD R10, R4, 0x8, R12 ;  /* 0x00000008040a7824 */ /* 0x000fc800078e020c */
[----:B------:R-:W0:Y:S02]  /*aa10*/  SYNCS.PHASECHK.TRANS64.TRYWAIT P1, [R10+URZ+0x28], R5 ;  /* 0x000028050a0075a7 */ /* 0x000e24000802017f */
[----:B01----:R-:W-:Y:S05]  /*aa20*/  @!P1 BRA `(.L_x_299) ;  /* 0x0000000c00ec9947 */ /* 0x003fea0003800000 */
.L_x_322:
[----:B0-----:R-:W-:Y:S01]  /*aa30*/  PRMT R5, R6, 0x9910, RZ ;  /* 0x0000991006057816 */ /* 0x001fe200000000ff */
[----:B------:R0:W-:Y:S03]  /*aa40*/  @!P2 SYNCS.ARRIVE.TRANS64 RZ, [R10+URZ], R9 ;  /* 0x000000090affa9a7 */ /* 0x0001e6000800003f */
[----:B------:R-:W-:-:S13]  /*aa50*/  ISETP.NE.AND P1, PT, R5, 0x2, PT ;  /* 0x000000020500780c */ /* 0x000fda0003f25270 */
[----:B0-----:R-:W-:Y:S05]  /*aa60*/  @P1 BRA `(.L_x_300) ;  /* 0x0000000000041947 */ /* 0x001fea0003800000 */
[----:B------:R-:W-:Y:S01]  /*aa70*/  BPT.TRAP 0x1 ;  /* 0x000000040000795c */ /* 0x000fe20000300000 */
.L_x_300:
[----:B------:R-:W-:Y:S05]  /*aa80*/  @P0 BRA `(.L_x_301) ;  /* 0x0000000000040947 */ /* 0x000fea0003800000 */
[----:B------:R-:W-:Y:S01]  /*aa90*/  BPT.TRAP 0x1 ;  /* 0x000000040000795c */ /* 0x000fe20000300000 */
.L_x_301:
[----:B------:R-:W-:Y:S01]  /*aaa0*/  LEA R5, R4, UR27, 0x1 ;  /* 0x0000001b04057c11 */ /* 0x000fe2000f8e08ff */
[----:B------:R-:W-:Y:S01]  /*aab0*/  VIADD R13, R13, 0xffffffff ;  /* 0xffffffff0d0d7836 */ /* 0x000fe20000000000 */
[----:B------:R-:W-:Y:S01]  /*aac0*/  R2UR UR22, R19 ;  /* 0x00000000131672ca */ /* 0x000fe200000e0000 */
[----:B------:R-:W-:Y:S01]  /*aad0*/  UIADD3 UR14, UP0, UR24, 0xf0, URZ ;  /* 0x000000f0180e7890 */ /* 0x000fe2000ff1e03f */
[----:B------:R-:W-:Y:S01]  /*aae0*/  R2UR UR9, R10 ;  /* 0x000000000a0972ca */ /* 0x000fe200000e0000 */
[----:B------:R-:W-:Y:S01]  /*aaf0*/  IMAD.SHL.U32 R5, R5, 0x800, RZ ;  /* 0x0000080005057824 */ /* 0x000fe200078e00ff */
[----:B------:R-:W-:Y:S01]  /*ab00*/  R2UR UR10, R11 ;  /* 0x000000000b0a72ca */ /* 0x000fe200000e0000 */
[----:B------:R-:W-:Y:S01]  /*ab10*/  UIADD3 UR30, UP1, UR24, 0x1f0, URZ ;  /* 0x000001f0181e7890 */ /* 0x000fe2000ff3e03f */
[----:B------:R-:W-:Y:S01]  /*ab20*/  R2UR UR12, R2 ;  /* 0x00000000020c72ca */ /* 0x000fe200000e0000 */
[--C-:B------:R-:W-:Y:S01]  /*ab30*/  IMAD R9, R5, 0x2, R12.reuse ;  /* 0x0000000205097824 */ /* 0x100fe200078e020c */
[----:B------:R-:W-:Y:S01]  /*ab40*/  LEA R5, R4, UR7, 0xe ;  /* 0x0000000704057c11 */ /* 0x000fe2000f8e70ff */
[----:B------:R-:W-:Y:S01]  /*ab50*/  UIADD3.X UR15, URZ, UR25, URZ, UP0, !UPT ;  /* 0x000000193f0f7290 */ /* 0x000fe200087fe43f */
[----:B------:R-:W-:Y:S01]  /*ab60*/  R2UR UR23, R22 ;  /* 0x00000000161772ca */ /* 0x000fe200000e0000 */
[----:B------:R-:W-:Y:S01]  /*ab70*/  UPRMT UR20, URZ, 0x5410, UR18 ;  /* 0x000054103f147896 */ /* 0x000fe20008000012 */
[----:B------:R-:W-:Y:S01]  /*ab80*/  R2UR UR8, R9 ;  /* 0x00000000090872ca */ /* 0x000fe200000e0000 */
[----:B------:R-:W-:Y:S01]  /*ab90*/  IMAD R5, R5, 0x2, R12 ;  /* 0x0000000205057824 */ /* 0x000fe200078e020c */
[----:B------:R-:W-:Y:S01]  /*aba0*/  ISETP.GT.AND P3, PT, R13, 0x1, PT ;  /* 0x000000010d00780c */ /* 0x000fe20003f64270 */
[----:B------:R-:W-:Y:S01]  /*abb0*/  VIADD R4, R4, 0x1 ;  /* 0x0000000104047836 */ /* 0x000fe20000000000 */
[----:B------:R-:W-:Y:S01]  /*abc0*/  UPRMT UR28, URZ, 0x5410, UR19 ;  /* 0x000054103f1c7896 */ /* 0x000fe20008000013 */
[----:B------:R-:W-:Y:S01]  /*abd0*/  VIADD R11, R11, 0x40 ;  /* 0x000000400b0b7836 */ /* 0x000fe20000000000 */
[----:B------:R-:W-:Y:S01]  /*abe0*/  R2UR UR11, R5 ;  /* 0x00000000050b72ca */ /* 0x000fe200000e0000 */
[----:B------:R-:W-:Y:S01]  /*abf0*/  UIADD3.X UR31, URZ, UR25, URZ, UP1, !UPT ;  /* 0x000000193f1f7290 */ /* 0x000fe20008ffe43f */
[----:B------:R-:W-:Y:S01]  /*ac00*/  ISETP.NE.AND P1, PT, R4, 0x5, PT ;  /* 0x000000050400780c */ /* 0x000fe20003f25270 */
[----:B------:R-:W-:Y:S01]  /*ac10*/  UMOV UR16, 0x0 ;  /* 0x0000000000107882 */ /* 0x000fe20000000000 */
[----:B------:R-:W-:-:S02]  /*ac20*/  UMOV UR17, 0x10000000 ;  /* 0x1000000000117882 */ /* 0x000fc40000000000 */
[----:B------:R-:W-:Y:S01]  /*ac30*/  SEL R10, RZ, 0x1, P1 ;  /* 0x00000001ff0a7807 */ /* 0x000fe20000800000 */
[----:B------:R-:W-:Y:S01]  /*ac40*/  UIADD3 UR8, UR8, 0x180, URZ ;  /* 0x0000018008087890 */ /* 0x000fe2000fffe03f */
[----:B------:R-:W-:Y:S02]  /*ac50*/  SEL R4, R4, RZ, P1 ;  /* 0x000000ff04047207 */ /* 0x000fe40000800000 */
[----:B------:R-:W-:-:S03]  /*ac60*/  LOP3.LUT R3, R3, R10, RZ, 0x3c, !PT ;  /* 0x0000000a03037212 */ /* 0x000fc600078e3cff */
[----:B------:R-:W-:-:S03]  /*ac70*/  UIADD3 UR21, UR11, 0xa180, URZ ;  /* 0x0000a1800b157890 */ /* 0x000fc6000fffe03f */
[----:B------:R-:W-:Y:S02]  /*ac80*/  UMOV UR11, UR22 ;  /* 0x00000016000b7c82 */ /* 0x000fe40008000000 */
[----:B------:R0:W-:Y:S02]  /*ac90*/  UTMALDG.3D.MULTICAST [UR8], [UR14], UR20, desc[UR16] ;  /* 0x000010080e0073b4 */ /* 0x0001e40008011814 */
[----:B0-----:R-:W-:Y:S01]  /*aca0*/  UMOV UR8, UR21 ;  /* 0x0000001500087c82 */ /* 0x001fe20008000000 */
[----:B------:R-:W-:Y:S02]  /*acb0*/  UMOV UR11, UR23 ;  /* 0x00000017000b7c82 */ /* 0x000fe40008000000 */
[----:B------:R0:W-:Y:S02]  /*acc0*/  UTMALDG.3D.MULTICAST [UR8], [UR30], UR28, desc[UR16] ;  /* 0x000010081e0073b4 */ /* 0x0001e4000801181c */
[----:B0-----:R-:W-:Y:S05]  /*acd0*/  @P3 BRA `(.L_x_302) ;  /* 0xfffffffc00343947 */ /* 0x001fea000383ffff */
.L_x_298:
[----:B------:R-:W-:Y:S05]  /*ace0*/  BSYNC B1 ;  /* 0x0000000000017941 */ /* 0x000fea0003800000 */
.L_x_297:
[----:B------:R-:W2:Y:S01]  /*acf0*/  LDL.64 R14, [R1] ;  /* 0x00000000010e7983 */ /* 0x000ea20000100a00 */
[----:B------:R-:W-:Y:S01]  /*ad00*/  LOP3.LUT P4, RZ, R8, 0xff, RZ, 0xc0, !PT ;  /* 0x000000ff08ff7812 */ /* 0x000fe2000788c0ff */
[----:B------:R-:W-:Y:S01]  /*ad10*/  VIADD R4, R7, UR40 ;  /* 0x0000002807047c36 */ /* 0x000fe20008000000 */
[----:B------:R-:W-:Y:S01]  /*ad20*/  ULDC.64 UR8, c[0x0][0x650] ;  /* 0x0001940000087ab9 */ /* 0x000fe20000000a00 */
[----:B------:R-:W-:Y:S01]  /*ad30*/  IMAD.U32 R7, RZ, RZ, UR40 ;  /* 0x00000028ff077e24 */ /* 0x000fe2000f8e00ff */
[----:B------:R-:W-:Y:S01]  /*ad40*/  UISETP.GE.U32.AND UP0, UPT, UR40, 0x5, UPT ;  /* 0x000000052800788c */ /* 0x000fe2000bf06070 */
[----:B------:R-:W-:Y:S01]  /*ad50*/  BSSY B1, `(.L_x_303) ;  /* 0x000006f000017945 */ /* 0x000fe20003800000 */
[----:B------:R-:W-:Y:S01]  /*ad60*/  ISETP.GT.U32.AND P1, PT, R4, 0x4, PT ;  /* 0x000000040400780c */ /* 0x000fe20003f24070 */
[----:B------:R-:W-:Y:S01]  /*ad70*/  IMAD.MOV.U32 R19, RZ, RZ, -0x1 ;  /* 0xffffffffff137424 */ /* 0x000fe200078e00ff */
[----:B------:R-:W-:Y:S01]  /*ad80*/  PRMT R8, RZ, 0x7610, R8 ;  /* 0x00007610ff087816 */ /* 0x000fe20000000008 */
[----:B------:R-:W-:Y:S01]  /*ad90*/  IMAD.MOV.U32 R22, RZ, RZ, -0x1 ;  /* 0xffffffffff167424 */ /* 0x000fe200078e00ff */
[----:B------:R-:W-:-:S02]  /*ada0*/  ISETP.LT.U32.AND P1, PT, R7, 0x5, P1 ;  /* 0x000000050700780c */ /* 0x000fc40000f21070 */
[----:B------:R-:W-:Y:S01]  /*adb0*/  PLOP3.LUT P3, PT, PT, PT, UP0, 0x80, 0x0 ;  /* 0x000000000000781c */ /* 0x000fe20003f6f008 */
[----:B------:R-:W0:Y:S01]  /*adc0*/  @P4 S2R R3, SR_CgaCtaId ;  /* 0x0000000000034919 */ /* 0x000e220000008800 */
[----:B------:R-:W-:-:S04]  /*add0*/  @P4 MOV R2, 0x400 ;  /* 0x0000040000024802 */ /* 0x000fc80000000f00 */
[----:B0-----:R-:W-:Y:S01]  /*ade0*/  @P4 LEA R5, R3, R2, 0x18 ;  /* 0x0000000203054211 */ /* 0x001fe200078ec0ff */
[----:B------:R-:W-:-:S03]  /*adf0*/  IMAD.WIDE.U32 R2, R4, -0x33333333, RZ ;  /* 0xcccccccd04027825 */ /* 0x000fc600078e00ff */
[----:B------:R0:W-:Y:S01]  /*ae00*/  @P4 SYNCS.ARRIVE.TRANS64.A1T0 RZ, [R5+URZ+0x88], RZ ;  /* 0x000088ff05ff49a7 */ /* 0x0001e2000810003f */
[----:B------:R-:W-:Y:S01]  /*ae10*/  IMAD.MOV.U32 R2, RZ, RZ, -0x1 ;  /* 0xffffffffff027424 */ /* 0x000fe200078e00ff */
[----:B0-----:R-:W-:Y:S02]  /*ae20*/  SHF.R.U32.HI R5, RZ, 0x2, R3 ;  /* 0x00000002ff057819 */ /* 0x001fe40000011603 */
[----:B------:R-:W-:-:S03]  /*ae30*/  SEL R3, RZ, 0x1, !P1 ;  /* 0x00000001ff037807 */ /* 0x000fc60004800000 */
[----:B------:R-:W-:Y:S01]  /*ae40*/  IMAD R7, R5, -0x5, R4 ;  /* 0xfffffffb05077824 */ /* 0x000fe200078e0204 */
[----:B------:R-:W-:Y:S02]  /*ae50*/  LOP3.LUT R0, R0, R3, RZ, 0x3c, !PT ;  /* 0x0000000300007212 */ /* 0x000fe400078e3cff */
[----:B------:R-:W-:Y:S02]  /*ae60*/  PRMT R3, RZ, 0x7610, R3 ;  /* 0x00007610ff037816 */ /* 0x000fe40000000003 */
[----:B------:R-:W-:Y:S02]  /*ae70*/  @P3 LOP3.LUT R0, R0, 0x1, R5, 0x78, !PT ;  /* 0x0000000100003812 */ /* 0x000fe400078e7805 */
[----:B--2---:R-:W-:-:S04]  /*ae80*/  IADD3 R18, P4, R18, R14, RZ ;  /* 0x0000000e12127210 */ /* 0x004fc80007f9e0ff */
[----:B------:R-:W-:Y:S01]  /*ae90*/  ISETP.GE.U32.AND P1, PT, R18, UR8, PT ;  /* 0x0000000812007c0c */ /* 0x000fe2000bf26070 */
[----:B------:R-:W-:-:S05]  /*aea0*/  IMAD.X R17, R17, 0x1, R23, P4 ;  /* 0x0000000111117824 */ /* 0x000fca00020e0617 */
[----:B------:R-:W-:-:S13]  /*aeb0*/  ISETP.GE.U32.AND.EX P1, PT, R17, UR9, PT, P1 ;  /* 0x0000000911007c0c */ /* 0x000fda000bf26110 */
[----:B------:R-:W-:Y:S05]  /*aec0*/  @P1 BRA `(.L_x_304) ;  /* 0x00000004005c1947 */ /* 0x000fea0003800000 */
[----:B------:R-:W0:Y:S01]  /*aed0*/  S2R R11, SR_CTAID.X ;  /* 0x00000000000b7919 */ /* 0x000e220000002500 */
[----:B------:R-:W-:Y:S01]  /*aee0*/  ULDC.64 UR8, c[0x0][0x628] ;  /* 0x00018a0000087ab9 */ /* 0x000fe20000000a00 */
[----:B------:R-:W1:Y:S01]  /*aef0*/  LDC R12, c[0x0][0x144] ;  /* 0x00005100ff0c7b82 */ /* 0x000e620000000800 */
[----:B------:R-:W-:Y:S01]  /*af00*/  ISETP.NE.U32.AND P1, PT, RZ, UR8, PT ;  /* 0x00000008ff007c0c */ /* 0x000fe2000bf25070 */
[----:B------:R-:W2:Y:S01]  /*af10*/  S2R R9, SR_CTAID.Y ;  /* 0x0000000000097919 */ /* 0x000ea20000002600 */
[----:B------:R-:W-:Y:S01]  /*af20*/  ULDC UR10, c[0x0][0x150] ;  /* 0x00005400000a7ab9 */ /* 0x000fe20000000800 */
[----:B------:R-:W-:Y:S01]  /*af30*/  ULDC UR11, c[0x0][0x630] ;  /* 0x00018c00000b7ab9 */ /* 0x000fe20000000800 */
[----:B------:R-:W-:Y:S01]  /*af40*/  ISETP.NE.AND.EX P1, PT, RZ, UR9, PT, P1 ;  /* 0x00000009ff007c0c */ /* 0x000fe2000bf25310 */
[----:B------:R-:W-:Y:S01]  /*af50*/  IMAD.MOV.U32 R2, RZ, RZ, R18 ;  /* 0x000000ffff027224 */ /* 0x000fe200078e0012 */
[----:B0-----:R-:W-:-:S05]  /*af60*/  I2FP.F32.U32 R3, R11 ;  /* 0x0000000b00037245 */ /* 0x001fca0000201000 */
[----:B------:R-:W-:Y:S01]  /*af70*/  FMUL R14, R3, UR10 ;  /* 0x0000000a030e7c20 */ /* 0x000fe20008400000 */
[----:B------:R-:W-:-:S05]  /*af80*/  IMAD.MOV.U32 R3, RZ, RZ, R17 ;  /* 0x000000ffff037224 */ /* 0x000fca00078e0011 */
[----:B--2---:R-:W-:Y:S05]  /*af90*/  @!P1 BRA `(.L_x_305) ;  /* 0x0000000000289947 */ /* 0x004fea0003800000 */
[----:B------:R-:W-:Y:S02]  /*afa0*/  ULDC UR10, c[0x0][0x634] ;  /* 0x00018d00000a7ab9 */ /* 0x000fe40000000800 */
[----:B------:R-:W-:-:S05]  /*afb0*/  IADD3 R3, P1, R18, UR10, RZ ;  /* 0x0000000a12037c10 */ /* 0x000fca000ff3e0ff */
[----:B------:R-:W-:-:S04]  /*afc0*/  IMAD.X R13, RZ, RZ, R17, P1 ;  /* 0x000000ffff0d7224 */ /* 0x000fc800008e0611 */
[----:B------:R-:W-:-:S04]  /*afd0*/  IMAD.WIDE.U32 R4, R13, UR8, RZ ;  /* 0x000000080d047c25 */ /* 0x000fc8000f8e00ff */
[----:B------:R-:W-:-:S04]  /*afe0*/  IMAD.WIDE.U32 R4, P1, R3, UR9, R4 ;  /* 0x0000000903047c25 */ /* 0x000fc8000f820004 */
[----:B------:R-:W-:-:S04]  /*aff0*/  IMAD.WIDE.U32 R2, R3, UR8, RZ ;  /* 0x0000000803027c25 */ /* 0x000fc8000f8e00ff */
[----:B------:R-:W-:Y:S01]  /*b000*/  IMAD.MOV.U32 R2, RZ, RZ, R5 ;  /* 0x000000ffff027224 */ /* 0x000fe200078e0005 */
[----:B------:R-:W-:Y:S01]  /*b010*/  IADD3 RZ, P3, R3, R4, RZ ;  /* 0x0000000403ff7210 */ /* 0x000fe20007f7e0ff */
[----:B------:R-:W-:-:S04]  /*b020*/  IMAD.X R3, RZ, RZ, RZ, P1 ;  /* 0x000000ffff037224 */ /* 0x000fc800008e06ff */
[----:B------:R-:W-:-:S08]  /*b030*/  IMAD.WIDE.U32.X R2, R13, UR9, R2, P3 ;  /* 0x000000090d027c25 */ /* 0x000fd000098e0402 */
.L_x_305:
[--C-:B------:R-:W-:Y:S01]  /*b040*/  SHF.R.U64 R10, R2, UR11, R3.reuse ;  /* 0x0000000b020a7c19 */ /* 0x100fe20008001203 */
[----:B------:R-:W0:Y:S01]  /*b050*/  F2I.U32.TRUNC.NTZ R14, R14 ;  /* 0x0000000e000e7305 */ /* 0x000e22000020f000 */
[----:B------:R-:W-:Y:S01]  /*b060*/  SHF.R.U32.HI R2, RZ, UR11, R3 ;  /* 0x0000000bff027c19 */ /* 0x000fe20008011603 */
[----:B------:R-:W-:Y:S01]  /*b070*/  ULDC.64 UR8, c[0x0][0x620] ;  /* 0x0001880000087ab9 */ /* 0x000fe20000000a00 */
[----:B------:R-:W-:Y:S01]  /*b080*/  IADD3 R5, P1, RZ, -R10, RZ ;  /* 0x8000000aff057210 */ /* 0x000fe20007f3e0ff */
[----:B------:R-:W-:Y:S01]  /*b090*/  IMAD.MOV.U32 R3, RZ, RZ, R17 ;  /* 0x000000ffff037224 */ /* 0x000fe200078e0011 */
[----:B------:R-:W-:-:S03]  /*b0a0*/  ULDC.64 UR10, c[0x0][0x640] ;  /* 0x00019000000a7ab9 */ /* 0x000fc60000000a00 */
[----:B------:R-:W-:Y:S01]  /*b0b0*/  IMAD.X R2, RZ, RZ, ~R2, P1 ;  /* 0x000000ffff027224 */ /* 0x000fe200008e0e02 */
[----:B------:R-:W-:-:S03]  /*b0c0*/  ISETP.NE.U32.AND P1, PT, RZ, UR10, PT ;  /* 0x0000000aff007c0c */ /* 0x000fc6000bf25070 */
[----:B------:R-:W-:Y:S01]  /*b0d0*/  IMAD R4, R2, UR8, RZ ;  /* 0x0000000802047c24 */ /* 0x000fe2000f8e02ff */
[----:B------:R-:W-:Y:S01]  /*b0e0*/  ISETP.NE.AND.EX P1, PT, RZ, UR11, PT, P1 ;  /* 0x0000000bff007c0c */ /* 0x000fe2000bf25310 */
[----:B------:R-:W-:-:S04]  /*b0f0*/  IMAD.MOV.U32 R2, RZ, RZ, R18 ;  /* 0x000000ffff027224 */ /* 0x000fc800078e0012 */
[----:B------:R-:W-:Y:S01]  /*b100*/  IMAD.WIDE.U32 R2, R5, UR8, R2 ;  /* 0x0000000805027c25 */ /* 0x000fe2000f8e0002 */
[----:B------:R-:W-:-:S03]  /*b110*/  ULDC UR8, c[0x0][0x618] ;  /* 0x0001860000087ab9 */ /* 0x000fc60000000800 */
[----:B------:R-:W-:Y:S01]  /*b120*/  IMAD R5, R5, UR9, R4 ;  /* 0x0000000905057c24 */ /* 0x000fe2000f8e0204 */
[----:B------:R-:W-:Y:S01]  /*b130*/  ULDC UR9, c[0x0][0x154] ;  /* 0x0000550000097ab9 */ /* 0x000fe20000000800 */
[----:B0-----:R-:W-:Y:S02]  /*b140*/  IMAD.MOV R4, RZ, RZ, -R14 ;  /* 0x000000ffff047224 */ /* 0x001fe400078e0a0e */
[----:B------:R-:W0:Y:S01]  /*b150*/  LDC R14, c[0x0][0x148] ;  /* 0x00005200ff0e7b82 */ /* 0x000e220000000800 */
[----:B------:R-:W-:Y:S02]  /*b160*/  IMAD.IADD R3, R3, 0x1, R5 ;  /* 0x0000000103037824 */ /* 0x000fe400078e0205 */
[----:B-1----:R-:W-:Y:S01]  /*b170*/  IMAD R11, R12, R4, R11 ;  /* 0x000000040c0b7224 */ /* 0x002fe200078e020b */
[----:B------:R-:W-:Y:S02]  /*b180*/  I2FP.F32.U32 R4, R9 ;  /* 0x0000000900047245 */ /* 0x000fe40000201000 */
[----:B------:R-:W-:-:S02]  /*b190*/  SHF.R.U64 R12, R2, UR8, R3 ;  /* 0x00000008020c7c19 */ /* 0x000fc40008001203 */
[----:B------:R-:W-:Y:S01]  /*b1a0*/  SHF.R.U32.HI R3, RZ, UR8, R3 ;  /* 0x00000008ff037c19 */ /* 0x000fe20008011603 */
[----:B------:R-:W-:Y:S01]  /*b1b0*/  FMUL R4, R4, UR9 ;  /* 0x0000000904047c20 */ /* 0x000fe20008400000 */
[----:B------:R-:W-:Y:S02]  /*b1c0*/  ULDC UR8, c[0x0][0x608] ;  /* 0x0001820000087ab9 */ /* 0x000fe40000000800 */
[--C-:B------:R-:W-:Y:S01]  /*b1d0*/  SHF.R.U64 R15, R12, UR8, R3.reuse ;  /* 0x000000080c0f7c19 */ /* 0x100fe20008001203 */
[----:B------:R1:W2:Y:S01]  /*b1e0*/  F2I.U32.TRUNC.NTZ R20, R4 ;  /* 0x0000000400147305 */ /* 0x0002a2000020f000 */
[----:B------:R-:W-:Y:S01]  /*b1f0*/  SHF.R.U32.HI R2, RZ, UR8, R3 ;  /* 0x00000008ff027c19 */ /* 0x000fe20008011603 */
[----:B------:R-:W-:-:S03]  /*b200*/  ULDC UR8, c[0x0][0x658] ;  /* 0x0001960000087ab9 */ /* 0x000fc60000000800 */
[--C-:B------:R-:W-:Y:S02]  /*b210*/  SHF.R.U64 R13, R15, UR8, R2.reuse ;  /* 0x000000080f0d7c19 */ /* 0x100fe40008001202 */
[----:B------:R-:W-:-:S03]  /*b220*/  SHF.R.U32.HI R19, RZ, UR8, R2 ;  /* 0x00000008ff137c19 */ /* 0x000fc60008011602 */
[----:B------:R-:W-:Y:S02]  /*b230*/  IMAD.MOV.U32 R2, RZ, RZ, R13 ;  /* 0x000000ffff027224 */ /* 0x000fe400078e000d */
[----:B------:R-:W-:Y:S01]  /*b240*/  IMAD.MOV.U32 R3, RZ, RZ, R19 ;  /* 0x000000ffff037224 */ /* 0x000fe200078e0013 */
[----:B-1----:R-:W-:Y:S06]  /*b250*/  @!P1 BRA `(.L_x_306) ;  /* 0x0000000000289947 */ /* 0x002fec0003800000 */
        /* <DEDUP_REMOVED lines=10> */
.L_x_306:
[----:B------:R-:W1:Y:S01]  /*b300*/  LDC R4, c[0x0][0x65c] ;  /* 0x00019700ff047b82 */ /* 0x000e620000000800 */
[----:B------:R-:W-:Y:S01]  /*b310*/  ULDC UR8, c[0x0][0x648] ;  /* 0x0001920000087ab9 */ /* 0x000fe20000000800 */
[----:B------:R-:W-:Y:S01]  /*b320*/  LOP3.LUT R15, R15, UR13, RZ, 0xc0, !PT ;  /* 0x0000000d0f0f7c12 */ /* 0x000fe2000f8ec0ff */
[----:B--2---:R-:W-:Y:S01]  /*b330*/  IMAD.MOV R20, RZ, RZ, -R20 ;  /* 0x000000ffff147224 */ /* 0x004fe200078e0a14 */
[----:B------:R-:W-:Y:S01]  /*b340*/  SHF.R.U64 R2, R2, UR8, R3 ;  /* 0x0000000802027c19 */ /* 0x000fe20008001203 */
[----:B------:R-:W-:Y:S01]  /*b350*/  ULDC UR8, c[0x0][0x638] ;  /* 0x00018e0000087ab9 */ /* 0x000fe20000000800 */
[----:B------:R-:W-:Y:S01]  /*b360*/  LOP3.LUT R12, R12, UR4, RZ, 0xc0, !PT ;  /* 0x000000040c0c7c12 */ /* 0x000fe2000f8ec0ff */
[----:B------:R-:W-:Y:S01]  /*b370*/  ULDC UR9, c[0x0][0x610] ;  /* 0x0001840000097ab9 */ /* 0x000fe20000000800 */
[----:B------:R-:W-:Y:S01]  /*b380*/  IMAD.MOV.U32 R3, RZ, RZ, 0x1 ;  /* 0x00000001ff037424 */ /* 0x000fe200078e00ff */
[----:B-1----:R-:W-:Y:S01]  /*b390*/  ISETP.NE.AND P1, PT, R4, 0x1, PT ;  /* 0x000000010400780c */ /* 0x002fe20003f25270 */
[----:B------:R-:W-:-:S02]  /*b3a0*/  IMAD.MOV R4, RZ, RZ, -R2 ;  /* 0x000000ffff047224 */ /* 0x000fc400078e0a02 */
[----:B------:R-:W-:Y:S02]  /*b3b0*/  IMAD R2, R2, UR5, R15 ;  /* 0x0000000502027c24 */ /* 0x000fe4000f8e020f */
[----:B------:R-:W-:Y:S01]  /*b3c0*/  IMAD R13, R4, UR8, R13 ;  /* 0x00000008040d7c24 */ /* 0x000fe2000f8e020d */
[----:B------:R-:W-:-:S07]  /*b3d0*/  ULDC UR8, c[0x0][0x600] ;  /* 0x0001800000087ab9 */ /* 0x000fce0000000800 */
[----:B0-----:R-:W-:-:S04]  /*b3e0*/  @P1 IMAD R11, R14, R20, R9 ;  /* 0x000000140e0b1224 */ /* 0x001fc800078e0209 */
[----:B------:R-:W-:Y:S02]  /*b3f0*/  IMAD R11, R2, UR9, R11 ;  /* 0x00000009020b7c24 */ /* 0x000fe4000f8e020b */
[----:B------:R-:W-:-:S05]  /*b400*/  IMAD R2, R13, UR8, R12 ;  /* 0x000000080d027c24 */ /* 0x000fca000f8e020c */
[----:B------:R-:W-:Y:S02]  /*b410*/  SEL R22, R2, R11, !P1 ;  /* 0x0000000b02167207 */ /* 0x000fe40004800000 */
[----:B------:R-:W-:Y:S01]  /*b420*/  SEL R19, R11, R2, !P1 ;  /* 0x000000020b137207 */ /* 0x000fe20004800000 */
[----:B------:R-:W-:-:S07]  /*b430*/  IMAD.MOV.U32 R2, RZ, RZ, R10 ;  /* 0x000000ffff027224 */ /* 0x000fce00078e000a */
.L_x_304:
[----:B------:R-:W-:Y:S05]  /*b440*/  BSYNC B1 ;  /* 0x0000000000017941 */ /* 0x000fea0003800000 */
.L_x_303:
[----:B------:R-:W-:-:S13]  /*b450*/  LOP3.LUT P1, RZ, R3, 0xff, RZ, 0xc0, !PT ;  /* 0x000000ff03ff7812 */ /* 0x000fda000782c0ff */
[----:B------:R-:W-:Y:S05]  /*b460*/  @P1 BRA `(.L_x_307) ;  /* 0xfffffff400181947 */ /* 0x000fea000383ffff */
[----:B------:R-:W-:Y:S05]  /*b470*/  BSYNC B0 ;  /* 0x0000000000007941 */ /* 0x000fea0003800000 */
.L_x_295:
[----:B------:R-:W-:-:S03]  /*b480*/  UMOV UR8, 0xffffffff ;  /* 0xffffffff00087882 */ /* 0x000fc60000000000 */
[----:B------:R-:W-:Y:S05]  /*b490*/  BRA.DIV UR8, `(.L_x_308) ;  /* 0x0000000608647947 */ /* 0x000fea000b800000 */
[----:B------:R-:W-:-:S13]  /*b4a0*/  ELECT P6, URZ, PT ;  /* 0x00000000003f782f */ /* 0x000fda00038c0000 */
.L_x_325:
[----:B------:R-:W-:Y:S04]  /*b4b0*/  BSSY B0, `(.L_x_309) ;  /* 0x0000034000007945 */ /* 0x000fe80003800000 */
[----:B------:R-:W-:Y:S05]  /*b4c0*/  @!P6 BRA `(.L_x_310) ;  /* 0x0000000000c8e947 */ /* 0x000fea0003800000 */
[----:B------:R-:W-:-:S04]  /*b4d0*/  LOP3.LUT R16, R16, 0x2, RZ, 0xfc, !PT ;  /* 0x0000000210107812 */ /* 0x000fc800078efcff */
[----:B------:R-:W-:-:S13]  /*b4e0*/  ISETP.NE.AND P0, PT, R16, 0x3, PT ;  /* 0x000000031000780c */ /* 0x000fda0003f05270 */
[----:B------:R-:W-:Y:S05]  /*b4f0*/  @!P0 BRA `(.L_x_311) ;  /* 0x0000000000048947 */ /* 0x000fea0003800000 */
[----:B------:R-:W-:Y:S01]  /*b500*/  BPT.TRAP 0x1 ;  /* 0x000000040000795c */ /* 0x000fe20000300000 */
.L_x_311:
[----:B------:R-:W0:Y:S01]  /*b510*/  S2R R3, SR_CgaCtaId ;  /* 0x0000000000037919 */ /* 0x000e220000008800 */
[----:B------:R-:W-:Y:S02]  /*b520*/  MOV R2, 0x400 ;  /* 0x0000040000027802 */ /* 0x000fe40000000f00 */
[----:B------:R-:W-:Y:S02]  /*b530*/  SHF.L.U32 R4, R0, 0x1f, RZ ;  /* 0x0000001f00047819 */ /* 0x000fe400000006ff */
[----:B0-----:R-:W-:-:S05]  /*b540*/  LEA R2, R3, R2, 0x18 ;  /* 0x0000000203027211 */ /* 0x001fca00078ec0ff */
[----:B------:R-:W-:-:S04]  /*b550*/  VIADD R2, R2, 0x28 ;  /* 0x0000002802027836 */ /* 0x000fc80000000000 */
[C---:B------:R-:W-:Y:S02]  /*b560*/  IMAD R9, R7.reuse, 0x8, R2 ;  /* 0x0000000807097824 */ /* 0x040fe400078e0202 */
[----:B------:R-:W-:Y:S02]  /*b570*/  VIADD R7, R7, 0x1 ;  /* 0x0000000107077836 */ /* 0x000fe40000000000 */
[----:B------:R-:W0:Y:S03]  /*b580*/  SYNCS.PHASECHK.TRANS64.TRYWAIT P0, [R9+URZ], R4 ;  /* 0x00000004090075a7 */ /* 0x000e26000800017f */
[----:B------:R-:W-:-:S04]  /*b590*/  ISETP.NE.AND P1, PT, R7, 0x5, PT ;  /* 0x000000050700780c */ /* 0x000fc80003f25270 */
[----:B------:R-:W-:Y:S02]  /*b5a0*/  SEL R3, RZ, 0x1, P1 ;  /* 0x00000001ff037807 */ /* 0x000fe40000800000 */
[----:B------:R-:W-:Y:S02]  /*b5b0*/  SEL R7, R7, RZ, P1 ;  /* 0x000000ff07077207 */ /* 0x000fe40000800000 */
[----:B------:R-:W-:-:S03]  /*b5c0*/  LOP3.LUT R6, R0, R3, RZ, 0x3c, !PT ;  /* 0x0000000300067212 */ /* 0x000fc600078e3cff */
[----:B------:R-:W-:Y:S01]  /*b5d0*/  IMAD R8, R7, 0x8, R2 ;  /* 0x0000000807087824 */ /* 0x000fe200078e0202 */
[----:B------:R-:W-:Y:S01]  /*b5e0*/  SHF.L.U32 R5, R6, 0x1f, RZ ;  /* 0x0000001f06057819 */ /* 0x000fe200000006ff */
[----:B0-----:R-:W-:Y:S06]  /*b5f0*/  @!P0 BRA `(.L_x_312) ;  /* 0x00000004002c8947 */ /* 0x001fec0003800000 */
.L_x_326:
[----:B------:R-:W1:Y:S01]  /*b600*/  SYNCS.PHASECHK.TRANS64.TRYWAIT P0, [R8+URZ], R5 ;  /* 0x00000005080075a7 */ /* 0x000e62000800017f */
[----:B------:R-:W-:-:S05]  /*b610*/  VIADD R0, R7, 0x1 ;  /* 0x0000000107007836 */ /* 0x000fca0000000000 */
[----:B------:R-:W-:-:S04]  /*b620*/  ISETP.NE.AND P1, PT, R0, 0x5, PT ;  /* 0x000000050000780c */ /* 0x000fc80003f25270 */
[----:B------:R-:W-:Y:S02]  /*b630*/  SEL R3, RZ, 0x1, P1 ;  /* 0x00000001ff037807 */ /* 0x000fe40000800000 */
[----:B------:R-:W-:Y:S02]  /*b640*/  SEL R7, R0, RZ, P1 ;  /* 0x000000ff00077207 */ /* 0x000fe40000800000 */
[----:B------:R-:W-:-:S03]  /*b650*/  LOP3.LUT R6, R6, R3, RZ, 0x3c, !PT ;  /* 0x0000000306067212 */ /* 0x000fc600078e3cff */
[----:B0-----:R-:W-:Y:S01]  /*b660*/  IMAD R9, R7, 0x8, R2 ;  /* 0x0000000807097824 */ /* 0x001fe200078e0202 */
[----:B------:R-:W-:Y:S01]  /*b670*/  SHF.L.U32 R4, R6, 0x1f, RZ ;  /* 0x0000001f06047819 */ /* 0x000fe200000006ff */
[----:B-1----:R-:W-:Y:S06]  /*b680*/  @!P0 BRA `(.L_x_313) ;  /* 0x00000004001c8947 */ /* 0x002fec0003800000 */
.L_x_327:
[----:B------:R-:W1:Y:S01]  /*b690*/  SYNCS.PHASECHK.TRANS64.TRYWAIT P0, [R9+URZ], R4 ;  /* 0x00000004090075a7 */ /* 0x000e62000800017f */
[----:B------:R-:W-:-:S05]  /*b6a0*/  VIADD R0, R7, 0x1 ;  /* 0x0000000107007836 */ /* 0x000fca0000000000 */
[----:B------:R-:W-:-:S04]  /*b6b0*/  ISETP.NE.AND P1, PT, R0, 0x5, PT ;  /* 0x000000050000780c */ /* 0x000fc80003f25270 */
[----:B------:R-:W-:Y:S02]  /*b6c0*/  SEL R3, RZ, 0x1, P1 ;  /* 0x00000001ff037807 */ /* 0x000fe40000800000 */
[----:B------:R-:W-:Y:S02]  /*b6d0*/  SEL R7, R0, RZ, P1 ;  /* 0x000000ff00077207 */ /* 0x000fe40000800000 */
[----:B------:R-:W-:-:S03]  /*b6e0*/  LOP3.LUT R11, R6, R3, RZ, 0x3c, !PT ;  /* 0x00000003060b7212 */ /* 0x000fc600078e3cff */
[----:B------:R-:W-:Y:S01]  /*b6f0*/  IMAD R6, R7, 0x8, R2 ;  /* 0x0000000807067824 */ /* 0x000fe200078e0202 */
[----:B0-----:R-:W-:Y:S01]  /*b700*/  SHF.L.U32 R5, R11, 0x1f, RZ ;  /* 0x0000001f0b057819 */ /* 0x001fe200000006ff */
[----:B-1----:R-:W-:Y:S06]  /*b710*/  @!P0 BRA `(.L_x_314) ;  /* 0x00000004000c8947 */ /* 0x002fec0003800000 */
.L_x_328:
[----:B------:R-:W1:Y:S01]  /*b720*/  SYNCS.PHASECHK.TRANS64.TRYWAIT P0, [R6+URZ], R5 ;  /* 0x00000005060075a7 */ /* 0x000e62000800017f */
[----:B------:R-:W-:-:S05]  /*b730*/  VIADD R0, R7, 0x1 ;  /* 0x0000000107007836 */ /* 0x000fca0000000000 */
[----:B------:R-:W-:-:S04]  /*b740*/  ISETP.NE.AND P1, PT, R0, 0x5, PT ;  /* 0x000000050000780c */ /* 0x000fc80003f25270 */
[----:B0-----:R-:W-:Y:S02]  /*b750*/  SEL R4, RZ, 0x1, P1 ;  /* 0x00000001ff047807 */ /* 0x001fe40000800000 */
[----:B------:R-:W-:Y:S02]  /*b760*/  SEL R3, R0, RZ, P1 ;  /* 0x000000ff00037207 */ /* 0x000fe40000800000 */
[----:B------:R-:W-:Y:S01]  /*b770*/  LOP3.LUT R0, R11, R4, RZ, 0x3c, !PT ;  /* 0x000000040b007212 */ /* 0x000fe200078e3cff */
[----:B-1----:R-:W-:Y:S06]  /*b780*/  @!P0 BRA `(.L_x_315) ;  /* 0x0000000400048947 */ /* 0x002fec0003800000 */
.L_x_329:
[----:B------:R-:W-:Y:S01]  /*b790*/  IMAD R3, R3, 0x8, R2 ;  /* 0x0000000803037824 */ /* 0x000fe200078e0202 */
[----:B------:R-:W-:-:S07]  /*b7a0*/  SHF.L.U32 R0, R0, 0x1f, RZ ;  /* 0x0000001f00007819 */ /* 0x000fce00000006ff */
.L_x_316:
[----:B-1----:R1:W2:Y:S02]  /*b7b0*/  SYNCS.PHASECHK.TRANS64.TRYWAIT P0, [R3+URZ], R0 ;  /* 0x00000000030075a7 */ /* 0x0022a4000800017f */
[----:B--2---:R-:W-:Y:S05]  /*b7c0*/  @!P0 NANOSLEEP.SYNCS 0x989680 ;  /* 0x009896800000895d */ /* 0x004fea0003900000 */
[----:B------:R-:W2:Y:S02]  /*b7d0*/  @!P0 SYNCS.PHASECHK.TRANS64 P0, [R3+URZ], R0 ;  /* 0x00000000030085a7 */ /* 0x000ea4000800007f */
[----:B--2---:R-:W-:Y:S05]  /*b7e0*/  @!P0 BRA `(.L_x_316) ;  /* 0xfffffffc00f08947 */ /* 0x004fea000383ffff */
.L_x_310:
[----:B------:R-:W-:Y:S05]  /*b7f0*/  BSYNC B0 ;  /* 0x0000000000007941 */ /* 0x000fea0003800000 */
.L_x_309:
[----:B------:R-:W-:Y:S05]  /*b800*/  EXIT ;  /* 0x000000000000794d */ /* 0x000fea0003800000 */
.L_x_19:
[----:B-1----:R1:W2:Y:S02]  /*b810*/  SYNCS.PHASECHK.TRANS64.TRYWAIT P0, [R161+URZ], R0 ;  /* 0x00000000a10075a7 */ /* 0x0022a4000800017f */
[----:B--2---:R-:W-:Y:S05]  /*b820*/  @!P0 NANOSLEEP.SYNCS 0x989680 ;  /* 0x009896800000895d */ /* 0x004fea0003900000 */
[----:B------:R-:W2:Y:S02]  /*b830*/  @!P0 SYNCS.PHASECHK.TRANS64 P0, [R161+URZ], R0 ;  /* 0x00000000a10085a7 */ /* 0x000ea4000800007f */
[----:B--2---:R-:W-:Y:S05]  /*b840*/  @!P0 BRA `(.L_x_19) ;  /* 0xfffffffc00f08947 */ /* 0x004fea000383ffff */
[----:B------:R-:W-:Y:S05]  /*b850*/  BRA `(.L_x_317) ;  /* 0xffffff5c00a87947 */ /* 0x000fea000383ffff */
.L_x_24:
[----:B--2---:R2:W3:Y:S02]  /*b860*/  SYNCS.PHASECHK.TRANS64.TRYWAIT P1, [R3+URZ], R0 ;  /* 0x00000000030075a7 */ /* 0x0044e4000802017f */
[----:B---3--:R-:W-:Y:S05]  /*b870*/  @!P1 NANOSLEEP.SYNCS 0x989680 ;  /* 0x009896800000995d */ /* 0x008fea0003900000 */
[----:B------:R-:W3:Y:S02]  /*b880*/  @!P1 SYNCS.PHASECHK.TRANS64 P1, [R3+URZ], R0 ;  /* 0x00000000030095a7 */ /* 0x000ee4000802007f */
[----:B---3--:R-:W-:Y:S05]  /*b890*/  @!P1 BRA `(.L_x_24) ;  /* 0xfffffffc00f09947 */ /* 0x008fea000383ffff */
[----:B------:R-:W-:Y:S05]  /*b8a0*/  BRA `(.L_x_23) ;  /* 0xffffff6000147947 */ /* 0x000fea000383ffff */
.L_x_29:
[----:B--2---:R-:W-:-:S04]  /*b8b0*/  IMAD.U32 R5, RZ, RZ, UR4 ;  /* 0x00000004ff057e24 */ /* 0x004fc8000f8e00ff */
[----:B------:R2:W3:Y:S03]  /*b8c0*/  SYNCS.PHASECHK.TRANS64.TRYWAIT P1, [R5+URZ], R4 ;  /* 0x00000004050075a7 */ /* 0x0004e6000802017f */
[----:B---3--:R-:W-:Y:S05]  /*b8d0*/  @!P1 NANOSLEEP.SYNCS 0x989680 ;  /* 0x009896800000995d */ /* 0x008fea0003900000 */
[----:B------:R-:W3:Y:S02]  /*b8e0*/  @!P1 SYNCS.PHASECHK.TRANS64 P1, [R5+URZ], R4 ;  /* 0x00000004050095a7 */ /* 0x000ee4000802007f */
[----:B---3--:R-:W-:Y:S05]  /*b8f0*/  @!P1 BRA `(.L_x_29) ;  /* 0xfffffffc00ec9947 */ /* 0x008fea000383ffff */
[----:B------:R-:W-:Y:S05]  /*b900*/  BRA `(.L_x_28) ;  /* 0xffffff6000f07947 */ /* 0x000fea000383ffff */
.L_x_35:
[----:B-1----:R1:W2:Y:S02]  /*b910*/  SYNCS.PHASECHK.TRANS64.TRYWAIT P0, [R161+URZ+0x10], R0 ;  /* 0x00001000a10075a7 */ /* 0x0022a4000800017f */
[----:B--2---:R-:W-:Y:S05]  /*b920*/  @!P0 NANOSLEEP.SYNCS 0x989680 ;  /* 0x009896800000895d */ /* 0x004fea0003900000 */
[----:B------:R-:W2:Y:S02]  /*b930*/  @!P0 SYNCS.PHASECHK.TRANS64 P0, [R161+URZ+0x10], R0 ;  /* 0x00001000a10085a7 */ /* 0x000ea4000800007f */
[----:B--2---:R-:W-:Y:S05]  /*b940*/  @!P0 BRA `(.L_x_35) ;  /* 0xfffffffc00f08947 */ /* 0x004fea000383ffff */
[----:B------:R-:W-:Y:S05]  /*b950*/  BRA `(.L_x_318) ;  /* 0xffffff6800487947 */ /* 0x000fea000383ffff */
.L_x_296:
[----:B------:R-:W-:Y:S01]  /*b960*/  BSSY B1, `(.L_x_319) ;  /* 0x0000006000017945 */ /* 0x000fe20003800000 */
[----:B------:R-:W-:-:S07]  /*b970*/  IMAD.MOV.U32 R15, RZ, RZ, -0x1 ;  /* 0xffffffffff0f7424 */ /* 0x000fce00078e00ff */
[----:B-----5:R-:W-:Y:S05]  /*b980*/  WARPSYNC.COLLECTIVE R15, `(.L_x_320) ;  /* 0x000000000f0c7348 */ /* 0x020fea0003c00000 */
[----:B------:R-:W-:Y:S02]  /*b990*/  ELECT P6, UR62, PT ;  /* 0x00000000003e782f */ /* 0x000fe400038c0000 */
[----:B------:R-:W-:Y:S01]  /*b9a0*/  MOV R14, UR62 ;  /* 0x0000003e000e7c02 */ /* 0x000fe20008000f00 */
[----:B-----5:R-:W-:Y:S10]  /*b9b0*/  ENDCOLLECTIVE ;  /* 0x000000000000791b */ /* 0x020ff40003800000 */
.L_x_320:
[----:B------:R-:W-:Y:S05]  /*b9c0*/  BSYNC B1 ;  /* 0x0000000000017941 */ /* 0x000fea0003800000 */
.L_x_319:
[----:B------:R-:W-:Y:S05]  /*b9d0*/  BRA `(.L_x_321) ;  /* 0xffffffec00c87947 */ /* 0x000fea000383ffff */
.L_x_299:
[----:B0-----:R0:W1:Y:S02]  /*b9e0*/  SYNCS.PHASECHK.TRANS64.TRYWAIT P1, [R10+URZ+0x28], R5 ;  /* 0x000028050a0075a7 */ /* 0x001064000802017f */
[----:B-1----:R-:W-:Y:S05]  /*b9f0*/  @!P1 NANOSLEEP.SYNCS 0x989680 ;  /* 0x009896800000995d */ /* 0x002fea0003900000 */
[----:B------:R-:W1:Y:S02]  /*ba00*/  @!P1 SYNCS.PHASECHK.TRANS64 P1, [R10+URZ+0x28], R5 ;  /* 0x000028050a0095a7 */ /* 0x000e64000802007f */
[----:B-1----:R-:W-:Y:S05]  /*ba10*/  @!P1 BRA `(.L_x_299) ;  /* 0xfffffffc00f09947 */ /* 0x002fea000383ffff */
[----:B------:R-:W-:Y:S05]  /*ba20*/  BRA `(.L_x_322) ;  /* 0xfffffff000007947 */ /* 0x000fea000383ffff */
.L_x_308:
[----:B------:R-:W-:Y:S01]  /*ba30*/  BSSY B0, `(.L_x_323) ;  /* 0x0000006000007945 */ /* 0x000fe20003800000 */
[----:B------:R-:W-:-:S07]  /*ba40*/  IMAD.MOV.U32 R15, RZ, RZ, -0x1 ;  /* 0xffffffffff0f7424 */ /* 0x000fce00078e00ff */
[----:B-----5:R-:W-:Y:S05]  /*ba50*/  WARPSYNC.COLLECTIVE R15, `(.L_x_324) ;  /* 0x000000000f0c7348 */ /* 0x020fea0003c00000 */
[----:B------:R-:W-:Y:S02]  /*ba60*/  ELECT P6, UR62, PT ;  /* 0x00000000003e782f */ /* 0x000fe400038c0000 */
[----:B------:R-:W-:Y:S01]  /*ba70*/  MOV R14, UR62 ;  /* 0x0000003e000e7c02 */ /* 0x000fe20008000f00 */
[----:B-----5:R-:W-:Y:S10]  /*ba80*/  ENDCOLLECTIVE ;  /* 0x000000000000791b */ /* 0x020ff40003800000 */
.L_x_324:
[----:B------:R-:W-:Y:S05]  /*ba90*/  BSYNC B0 ;  /* 0x0000000000007941 */ /* 0x000fea0003800000 */
.L_x_323:
[----:B------:R-:W-:Y:S05]  /*baa0*/  BRA `(.L_x_325) ;  /* 0xfffffff800807947 */ /* 0x000fea000383ffff */
.L_x_312:
[----:B0-----:R0:W1:Y:S02]  /*bab0*/  SYNCS.PHASECHK.TRANS64.TRYWAIT P0, [R9+URZ], R4 ;  /* 0x00000004090075a7 */ /* 0x001064000800017f */
[----:B-1----:R-:W-:Y:S05]  /*bac0*/  @!P0 NANOSLEEP.SYNCS 0x989680 ;  /* 0x009896800000895d */ /* 0x002fea0003900000 */
[----:B------:R-:W1:Y:S02]  /*bad0*/  @!P0 SYNCS.PHASECHK.TRANS64 P0, [R9+URZ], R4 ;  /* 0x00000004090085a7 */ /* 0x000e64000800007f */
[----:B-1----:R-:W-:Y:S05]  /*bae0*/  @!P0 BRA `(.L_x_312) ;  /* 0xfffffffc00f08947 */ /* 0x002fea000383ffff */
[----:B------:R-:W-:Y:S05]  /*baf0*/  BRA `(.L_x_326) ;  /* 0xfffffff800c07947 */ /* 0x000fea000383ffff */
.L_x_313:
[----:B0-----:R0:W1:Y:S02]  /*bb00*/  SYNCS.PHASECHK.TRANS64.TRYWAIT P0, [R8+URZ], R5 ;  /* 0x00000005080075a7 */ /* 0x001064000800017f */
[----:B-1----:R-:W-:Y:S05]  /*bb10*/  @!P0 NANOSLEEP.SYNCS 0x989680 ;  /* 0x009896800000895d */ /* 0x002fea0003900000 */
[----:B------:R-:W1:Y:S02]  /*bb20*/  @!P0 SYNCS.PHASECHK.TRANS64 P0, [R8+URZ], R5 ;  /* 0x00000005080085a7 */ /* 0x000e64000800007f */
[----:B-1----:R-:W-:Y:S05]  /*bb30*/  @!P0 BRA `(.L_x_313) ;  /* 0xfffffffc00f08947 */ /* 0x002fea000383ffff */
[----:B------:R-:W-:Y:S05]  /*bb40*/  BRA `(.L_x_327) ;  /* 0xfffffff800d07947 */ /* 0x000fea000383ffff */
.L_x_314:
[----:B0-----:R0:W1:Y:S02]  /*bb50*/  SYNCS.PHASECHK.TRANS64.TRYWAIT P0, [R9+URZ], R4 ;  /* 0x00000004090075a7 */ /* 0x001064000800017f */
[----:B-1----:R-:W-:Y:S05]  /*bb60*/  @!P0 NANOSLEEP.SYNCS 0x989680 ;  /* 0x009896800000895d */ /* 0x002fea0003900000 */
[----:B------:R-:W1:Y:S02]  /*bb70*/  @!P0 SYNCS.PHASECHK.TRANS64 P0, [R9+URZ], R4 ;  /* 0x00000004090085a7 */ /* 0x000e64000800007f */
[----:B-1----:R-:W-:Y:S05]  /*bb80*/  @!P0 BRA `(.L_x_314) ;  /* 0xfffffffc00f08947 */ /* 0x002fea000383ffff */
[----:B------:R-:W-:Y:S05]  /*bb90*/  BRA `(.L_x_328) ;  /* 0xfffffff800e07947 */ /* 0x000fea000383ffff */
.L_x_315:
[----:B0-----:R0:W1:Y:S02]  /*bba0*/  SYNCS.PHASECHK.TRANS64.TRYWAIT P0, [R6+URZ], R5 ;  /* 0x00000005060075a7 */ /* 0x001064000800017f */
[----:B-1----:R-:W-:Y:S05]  /*bbb0*/  @!P0 NANOSLEEP.SYNCS 0x989680 ;  /* 0x009896800000895d */ /* 0x002fea0003900000 */
[----:B------:R-:W1:Y:S02]  /*bbc0*/  @!P0 SYNCS.PHASECHK.TRANS64 P0, [R6+URZ], R5 ;  /* 0x00000005060085a7 */ /* 0x000e64000800007f */
[----:B-1----:R-:W-:Y:S05]  /*bbd0*/  @!P0 BRA `(.L_x_315) ;  /* 0xfffffffc00f08947 */ /* 0x002fea000383ffff */
[----:B------:R-:W-:Y:S05]  /*bbe0*/  BRA `(.L_x_329) ;  /* 0xfffffff800e87947 */ /* 0x000fea000383ffff */
.L_x_330:
[----:B------:R-:W-:-:S00]  /*bbf0*/  BRA `(.L_x_330) ;  /* 0xfffffffc00fc7947 */ /* 0x000fc0000383ffff */
[----:B------:R-:W-:-:S00]  /*bc00*/  NOP ;  /* 0x0000000000007918 */ /* 0x000fc00000000000 */
[----:B------:R-:W-:-:S00]  /*bc10*/  NOP ;  /* 0x0000000000007918 */ /* 0x000fc00000000000 */
[----:B------:R-:W-:-:S00]  /*bc20*/  NOP ;  /* 0x0000000000007918 */ /* 0x000fc00000000000 */
[----:B------:R-:W-:-:S00]  /*bc30*/  NOP ;  /* 0x0000000000007918 */ /* 0x000fc00000000000 */
[----:B------:R-:W-:-:S00]  /*bc40*/  NOP ;  /* 0x0000000000007918 */ /* 0x000fc00000000000 */
[----:B------:R-:W-:-:S00]  /*bc50*/  NOP ;  /* 0x0000000000007918 */ /* 0x000fc00000000000 */
[----:B------:R-:W-:-:S00]  /*bc60*/  NOP ;  /* 0x0000000000007918 */ /* 0x000fc00000000000 */
[----:B------:R-:W-:-:S00]  /*bc70*/  NOP ;  /* 0x0000000000007918 */ /* 0x000fc00000000000 */
.L_x_331:


//--------------------- .nv.global.init           --------------------------
	.section	.nv.global.init,"aw",@progbits
.nv.global.init:
	.type		$str$22,@object
	.size		$str$22,($str$23 - $str$22)
$str$22:
        /*0000*/ 	.byte	0x6b, 0x5f, 0x74, 0x69, 0x6c, 0x65, 0x5f, 0x63, 0x6f, 0x75, 0x6e, 0x74, 0x20, 0x3e, 0x3d, 0x20
        /*0010*/ 	.byte	0x31, 0x00
	.type		$str$23,@object
	.size		$str$23,(__unnamed_1 - $str$23)
$str$23:
        /*0012*/ 	.byte	0x2f, 0x74, 0x6d, 0x70, 0x2f, 0x63, 0x75, 0x74, 0x6c, 0x61, 0x73, 0x73, 0x5f, 0x73, 0x77, 0x65
        /*0022*/ 	.byte	0x65, 0x70, 0x5f, 0x73, 0x72, 0x63, 0x2f, 0x69, 0x6e, 0x63, 0x6c, 0x75, 0x64, 0x65, 0x2f, 0x63
        /*0032*/ 	.byte	0x75, 0x74, 0x6c, 0x61, 0x73, 0x73, 0x2f, 0x67, 0x65, 0x6d, 0x6d, 0x2f, 0x63, 0x6f, 0x6c, 0x6c
        /*0042*/ 	.byte	0x65, 0x63, 0x74, 0x69, 0x76, 0x65, 0x2f, 0x73, 0x6d, 0x39, 0x30, 0x5f, 0x6d, 0x6d, 0x61, 0x5f
        /*0052*/ 	.byte	0x74, 0x6d, 0x61, 0x5f, 0x67, 0x6d, 0x6d, 0x61, 0x5f, 0x73, 0x73, 0x5f, 0x77, 0x61, 0x72, 0x70
        /*0062*/ 	.byte	0x73, 0x70, 0x65, 0x63, 0x69, 0x61, 0x6c, 0x69, 0x7a, 0x65, 0x64, 0x2e, 0x68, 0x70, 0x70, 0x00
	.type		__unnamed_1,@object
	.size		__unnamed_1,(.L_0 - __unnamed_1)
__unnamed_1:
        /*0072*/ 	.byte	0x76, 0x6f, 0x69, 0x64, 0x20, 0x63, 0x75, 0x74, 0x6c, 0x61, 0x73, 0x73, 0x3a, 0x3a, 0x67, 0x65
        /* <DEDUP_REMOVED lines=180> */
        /*0bc2*/ 	.byte	0x3a, 0x3a, 0x69, 0x64, 0x65, 0x6e, 0x74, 0x69, 0x74, 0x79, 0x5d, 0x00
.L_0:


//--------------------- .nv.shared._ZN7cutlass13device_kernelINS_4gemm6kernel13GemmUniversalIN4cute5tupleIJiiiiEEENS1_10collective13CollectiveMmaINS1_34MainloopSm90TmaGmmaWarpSpecializedILi5ENS5_IJNS4_1CILi2EEESB_NSA_ILi1EEEEEENS1_32KernelTmaWarpSpecializedPingpongEEENS5_IJNSA_ILi64EEENSA_ILi256EEESG_EEENS_6half_tENS5_IJlSC_lEEESJ_SK_NS4_8TiledMMAINS4_8MMA_AtomIJNS4_4SM904GMMA26MMA_64x256x16_F32F16F16_SSILNSO_5MajorE0ELSQ_0ELNSO_7ScaleInE1ELSR_1EEEEEENS4_6LayoutINS5_IJSC_SC_SC_EEENS5_IJNSA_ILi0EEESW_SW_EEEEENS5_IJNS4_10UnderscoreESZ_SZ_EEEEENS4_23SM90_TMA_LOAD_MULTICASTENS4_14ComposedLayoutINS4_7SwizzleILi3ELi4ELi3EEENS4_18smem_ptr_flag_bitsILi16EEENSU_INS5_IJNSA_ILi8EEESG_EEENS5_IJSG_SC_EEEEEEEvNS4_8identityES12_S1C_vS1D_EENS_8epilogue10collective6detail29Sm90TmaWarpSpecializedAdapterINS1G_15DefaultEpilogueISJ_SK_SK_NS1F_6thread17LinearCombinationISJ_Li1EffLNS1K_9ScaleType4KindE0ELNS_15FloatRoundStyleE2ESJ_EENS1_15EpilogueDefaultEEEEEvvEEEEvNT_6ParamsE --------------------------
	.section	.nv.shared._ZN7cutlass13device_kernelINS_4gemm6kernel13GemmUniversalIN4cute5tupleIJiiiiEEENS1_10collective13CollectiveMmaINS1_34MainloopSm90TmaGmmaWarpSpecializedILi5ENS5_IJNS4_1CILi2EEESB_NSA_ILi1EEEEEENS1_32KernelTmaWarpSpecializedPingpongEEENS5_IJNSA_ILi64EEENSA_ILi256EEESG_EEENS_6half_tENS5_IJlSC_lEEESJ_SK_NS4_8TiledMMAINS4_8MMA_AtomIJNS4_4SM904GMMA26MMA_64x256x16_F32F16F16_SSILNSO_5MajorE0ELSQ_0ELNSO_7ScaleInE1ELSR_1EEEEEENS4_6LayoutINS5_IJSC_SC_SC_EEENS5_IJNSA_ILi0EEESW_SW_EEEEENS5_IJNS4_10UnderscoreESZ_SZ_EEEEENS4_23SM90_TMA_LOAD_MULTICASTENS4_14ComposedLayoutINS4_7SwizzleILi3ELi4ELi3EEENS4_18smem_ptr_flag_bitsILi16EEENSU_INS5_IJNSA_ILi8EEESG_EEENS5_IJSG_SC_EEEEEEEvNS4_8identityES12_S1C_vS1D_EENS_8epilogue10collective6detail29Sm90TmaWarpSpecializedAdapterINS1G_15DefaultEpilogueISJ_SK_SK_NS1F_6thread17LinearCombinationISJ_Li1EffLNS1K_9ScaleType4KindE0ELNS_15FloatRoundStyleE2ESJ_EENS1_15EpilogueDefaultEEEEEvvEEEEvNT_6ParamsE,"aw",@nobits
	.sectionflags	@""
	.align	16
	.zero		1024


//--------------------- .nv.shared.reserved.0     --------------------------
	.section	.nv.shared.reserved.0,"aw",@nobits
	.weak		__nv_reservedSMEM_offset_0_alias
	.size		__nv_reservedSMEM_offset_0_alias, 0, 0
	.other		__nv_reservedSMEM_offset_0_alias,@"STO_CUDA_RESERVED_SHARED STV_DEFAULT"
__nv_reservedSMEM_offset_0_alias:
	.zero		0


//--------------------- .nv.global                --------------------------
	.section	.nv.global,"aw",@nobits
.nv.global:
	.type		_ZN40_INTERNAL_41c45d90_4_k_cu_e1cfa60b_225254cute1_E,@object
	.size		_ZN40_INTERNAL_41c45d90_4_k_cu_e1cfa60b_225254cute1_E,(_ZN40_INTERNAL_41c45d90_4_k_cu_e1cfa60b_225254cuda3std3__45__cpo6cbeginE - _ZN40_INTERNAL_41c45d90_4_k_cu_e1cfa60b_225254cute1_E)
_ZN40_INTERNAL_41c45d90_4_k_cu_e1cfa60b_225254cute1_E:
	.zero		1
	.type		_ZN40_INTERNAL_41c45d90_4_k_cu_e1cfa60b_225254cuda3std3__45__cpo6cbeginE,@object
	.size		_ZN40_INTERNAL_41c45d90_4_k_cu_e1cfa60b_225254cuda3std3__45__cpo6cbeginE,(_ZN40_INTERNAL_41c45d90_4_k_cu_e1cfa60b_225254cuda3std3__48in_placeE - _ZN40_INTERNAL_41c45d90_4_k_cu_e1cfa60b_225254cuda3std3__45__cpo6cbeginE)
_ZN40_INTERNAL_41c45d90_4_k_cu_e1cfa60b_225254cuda3std3__45__cpo6cbeginE:
	.zero		1
	.type		_ZN40_INTERNAL_41c45d90_4_k_cu_e1cfa60b_225254cuda3std3__48in_placeE,@object
	.size		_ZN40_INTERNAL_41c45d90_4_k_cu_e1cfa60b_225254cuda3std3__48in_placeE,(_ZN40_INTERNAL_41c45d90_4_k_cu_e1cfa60b_225254cuda3std6ranges3__45__cpo9iter_moveE - _ZN40_INTERNAL_41c45d90_4_k_cu_e1cfa60b_225254cuda3std3__48in_placeE)
_ZN40_INTERNAL_41c45d90_4_k_cu_e1cfa60b_225254cuda3std3__48in_placeE:
	.zero		1
	.type		_ZN40_INTERNAL_41c45d90_4_k_cu_e1cfa60b_225254cuda3std6ranges3__45__cpo9iter_moveE,@object
	.size		_ZN40_INTERNAL_41c45d90_4_k_cu_e1cfa60b_225254cuda3std6ranges3__45__cpo9iter_moveE,(_ZN40_INTERNAL_41c45d90_4_k_cu_e1cfa60b_225254cuda3std3__45__cpo5beginE - _ZN40_INTERNAL_41c45d90_4_k_cu_e1cfa60b_225254cuda3std6ranges3__45__cpo9iter_moveE)
_ZN40_INTERNAL_41c45d90_4_k_cu_e1cfa60b_225254cuda3std6ranges3__45__cpo9iter_moveE:
	.zero		1
	.type		_ZN40_INTERNAL_41c45d90_4_k_cu_e1cfa60b_225254cuda3std3__45__cpo5beginE,@object
	.size		_ZN40_INTERNAL_41c45d90_4_k_cu_e1cfa60b_225254cuda3std3__45__cpo5beginE,(_ZN40_INTERNAL_41c45d90_4_k_cu_e1cfa60b_225254cuda3std3__442_GLOBAL__N__41c45d90_4_k_cu_e1cfa60b_225256ignoreE - _ZN40_INTERNAL_41c45d90_4_k_cu_e1cfa60b_225254cuda3std3__45__cpo5beginE)
_ZN40_INTERNAL_41c45d90_4_k_cu_e1cfa60b_225254cuda3std3__45__cpo5beginE:
	.zero		1
	.type		_ZN40_INTERNAL_41c45d90_4_k_cu_e1cfa60b_225254cuda3std3__442_GLOBAL__N__41c45d90_4_k_cu_e1cfa60b_225256ignoreE,@object
	.size		_ZN40_INTERNAL_41c45d90_4_k_cu_e1cfa60b_225254cuda3std3__442_GLOBAL__N__41c45d90_4_k_cu_e1cfa60b_225256ignoreE,(_ZN40_INTERNAL_41c45d90_4_k_cu_e1cfa60b_225254cute7productE - _ZN40_INTERNAL_41c45d90_4_k_cu_e1cfa60b_225254cuda3std3__442_GLOBAL__N__41c45d90_4_k_cu_e1cfa60b_225256ignoreE)
_ZN40_INTERNAL_41c45d90_4_k_cu_e1cfa60b_225254cuda3std3__442_GLOBAL__N__41c45d90_4_k_cu_e1cfa60b_225256ignoreE:
	.zero		1
	.type		_ZN40_INTERNAL_41c45d90_4_k_cu_e1cfa60b_225254cute7productE,@object
	.size		_ZN40_INTERNAL_41c45d90_4_k_cu_e1cfa60b_225254cute7productE,(_ZN40_INTERNAL_41c45d90_4_k_cu_e1cfa60b_225254cuda3std3__45__cpo3endE - _ZN40_INTERNAL_41c45d90_4_k_cu_e1cfa60b_225254cute7productE)
_ZN40_INTERNAL_41c45d90_4_k_cu_e1cfa60b_225254cute7productE:
	.zero		1
	.type		_ZN40_INTERNAL_41c45d90_4_k_cu_e1cfa60b_225254cuda3std3__45__cpo3endE,@object
	.size		_ZN40_INTERNAL_41c45d90_4_k_cu_e1cfa60b_225254cuda3std3__45__cpo3endE,(_ZN40_INTERNAL_41c45d90_4_k_cu_e1cfa60b_225254cuda3std3__419piecewise_constructE - _ZN40_INTERNAL_41c45d90_4_k_cu_e1cfa60b_225254cuda3std3__45__cpo3endE)
_ZN40_INTERNAL_41c45d90_4_k_cu_e1cfa60b_225254cuda3std3__45__cpo3endE:
	.zero		1
	.type		_ZN40_INTERNAL_41c45d90_4_k_cu_e1cfa60b_225254cuda3std3__419piecewise_constructE,@object
	.size		_ZN40_INTERNAL_41c45d90_4_k_cu_e1cfa60b_225254cuda3std3__419piecewise_constructE,(_ZN40_INTERNAL_41c45d90_4_k_cu_e1cfa60b_225254cuda3std3__45__cpo4cendE - _ZN40_INTERNAL_41c45d90_4_k_cu_e1cfa60b_225254cuda3std3__419piecewise_constructE)
_ZN40_INTERNAL_41c45d90_4_k_cu_e1cfa60b_225254cuda3std3__419piecewise_constructE:
	.zero		1
	.type		_ZN40_INTERNAL_41c45d90_4_k_cu_e1cfa60b_225254cuda3std3__45__cpo4cendE,@object
	.size		_ZN40_INTERNAL_41c45d90_4_k_cu_e1cfa60b_225254cuda3std3__45__cpo4cendE,(_ZN40_INTERNAL_41c45d90_4_k_cu_e1cfa60b_225254cuda3std6ranges3__45__cpo4swapE - _ZN40_INTERNAL_41c45d90_4_k_cu_e1cfa60b_225254cuda3std3__45__cpo4cendE)
_ZN40_INTERNAL_41c45d90_4_k_cu_e1cfa60b_225254cuda3std3__45__cpo4cendE:
	.zero		1
	.type		_ZN40_INTERNAL_41c45d90_4_k_cu_e1cfa60b_225254cuda3std6ranges3__45__cpo4swapE,@object
	.size		_ZN40_INTERNAL_41c45d90_4_k_cu_e1cfa60b_225254cuda3std6ranges3__45__cpo4swapE,(.L_8 - _ZN40_INTERNAL_41c45d90_4_k_cu_e1cfa60b_225254cuda3std6ranges3__45__cpo4swapE)
_ZN40_INTERNAL_41c45d90_4_k_cu_e1cfa60b_225254cuda3std6ranges3__45__cpo4swapE:
	.zero		1
.L_8:


//--------------------- .nv.constant0._ZN7cutlass13device_kernelINS_4gemm6kernel13GemmUniversalIN4cute5tupleIJiiiiEEENS1_10collective13CollectiveMmaINS1_34MainloopSm90TmaGmmaWarpSpecializedILi5ENS5_IJNS4_1CILi2EEESB_NSA_ILi1EEEEEENS1_32KernelTmaWarpSpecializedPingpongEEENS5_IJNSA_ILi64EEENSA_ILi256EEESG_EEENS_6half_tENS5_IJlSC_lEEESJ_SK_NS4_8TiledMMAINS4_8MMA_AtomIJNS4_4SM904GMMA26MMA_64x256x16_F32F16F16_SSILNSO_5MajorE0ELSQ_0ELNSO_7ScaleInE1ELSR_1EEEEEENS4_6LayoutINS5_IJSC_SC_SC_EEENS5_IJNSA_ILi0EEESW_SW_EEEEENS5_IJNS4_10UnderscoreESZ_SZ_EEEEENS4_23SM90_TMA_LOAD_MULTICASTENS4_14ComposedLayoutINS4_7SwizzleILi3ELi4ELi3EEENS4_18smem_ptr_flag_bitsILi16EEENSU_INS5_IJNSA_ILi8EEESG_EEENS5_IJSG_SC_EEEEEEEvNS4_8identityES12_S1C_vS1D_EENS_8epilogue10collective6detail29Sm90TmaWarpSpecializedAdapterINS1G_15DefaultEpilogueISJ_SK_SK_NS1F_6thread17LinearCombinationISJ_Li1EffLNS1K_9ScaleType4KindE0ELNS_15FloatRoundStyleE2ESJ_EENS1_15EpilogueDefaultEEEEEvvEEEEvNT_6ParamsE --------------------------
	.section	.nv.constant0._ZN7cutlass13device_kernelINS_4gemm6kernel13GemmUniversalIN4cute5tupleIJiiiiEEENS1_10collective13CollectiveMmaINS1_34MainloopSm90TmaGmmaWarpSpecializedILi5ENS5_IJNS4_1CILi2EEESB_NSA_ILi1EEEEEENS1_32KernelTmaWarpSpecializedPingpongEEENS5_IJNSA_ILi64EEENSA_ILi256EEESG_EEENS_6half_tENS5_IJlSC_lEEESJ_SK_NS4_8TiledMMAINS4_8MMA_AtomIJNS4_4SM904GMMA26MMA_64x256x16_F32F16F16_SSILNSO_5MajorE0ELSQ_0ELNSO_7ScaleInE1ELSR_1EEEEEENS4_6LayoutINS5_IJSC_SC_SC_EEENS5_IJNSA_ILi0EEESW_SW_EEEEENS5_IJNS4_10UnderscoreESZ_SZ_EEEEENS4_23SM90_TMA_LOAD_MULTICASTENS4_14ComposedLayoutINS4_7SwizzleILi3ELi4ELi3EEENS4_18smem_ptr_flag_bitsILi16EEENSU_INS5_IJNSA_ILi8EEESG_EEENS5_IJSG_SC_EEEEEEEvNS4_8identityES12_S1C_vS1D_EENS_8epilogue10collective6detail29Sm90TmaWarpSpecializedAdapterINS1G_15DefaultEpilogueISJ_SK_SK_NS1F_6thread17LinearCombinationISJ_Li1EffLNS1K_9ScaleType4KindE0ELNS_15FloatRoundStyleE2ESJ_EENS1_15EpilogueDefaultEEEEEvvEEEEvNT_6ParamsE,"a",@progbits
	.sectionflags	@""
	.align	4
.nv.constant0._ZN7cutlass13device_kernelINS_4gemm6kernel13GemmUniversalIN4cute5tupleIJiiiiEEENS1_10collective13CollectiveMmaINS1_34MainloopSm90TmaGmmaWarpSpecializedILi5ENS5_IJNS4_1CILi2EEESB_NSA_ILi1EEEEEENS1_32KernelTmaWarpSpecializedPingpongEEENS5_IJNSA_ILi64EEENSA_ILi256EEESG_EEENS_6half_tENS5_IJlSC_lEEESJ_SK_NS4_8TiledMMAINS4_8MMA_AtomIJNS4_4SM904GMMA26MMA_64x256x16_F32F16F16_SSILNSO_5MajorE0ELSQ_0ELNSO_7ScaleInE1ELSR_1EEEEEENS4_6LayoutINS5_IJSC_SC_SC_EEENS5_IJNSA_ILi0EEESW_SW_EEEEENS5_IJNS4_10UnderscoreESZ_SZ_EEEEENS4_23SM90_TMA_LOAD_MULTICASTENS4_14ComposedLayoutINS4_7SwizzleILi3ELi4ELi3EEENS4_18smem_ptr_flag_bitsILi16EEENSU_INS5_IJNSA_ILi8EEESG_EEENS5_IJSG_SC_EEEEEEEvNS4_8identityES12_S1C_vS1D_EENS_8epilogue10collective6detail29Sm90TmaWarpSpecializedAdapterINS1G_15DefaultEpilogueISJ_SK_SK_NS1F_6thread17LinearCombinationISJ_Li1EffLNS1K_9ScaleType4KindE0ELNS_15FloatRoundStyleE2ESJ_EENS1_15EpilogueDefaultEEEEEvvEEEEvNT_6ParamsE:
	.zero		1664


//--------------------- SYMBOLS --------------------------

	.type		.nv.reservedSmem.offset0,@object
	.size		.nv.reservedSmem.offset0,0x4
	.type		__assertfail,@function
